	.target	sm_100a

	.elftype	@"ET_EXEC"


//--------------------- .note.nv.tkinfo           --------------------------
	.section	.note.nv.tkinfo,"",@"SHT_NOTE"
	.sectionflags	@"SHF_NOTE_NV_TKINFO"
	.tkinfo
        /*0018*/ 	.word	0x00000002
        /*0030*/ 	.string	""
        /*0030*/ 	.string	"ptxas"
        /*0030*/ 	.string	"Cuda compilation tools, release 13.0, V13.0.88"
        /*0030*/ 	.string	"Build cuda_13.0.r13.0/compiler.36424714_0"
        /*0030*/ 	.string	"-arch sm_100a -m 64 "



//--------------------- .note.nv.cuinfo           --------------------------
	.section	.note.nv.cuinfo,"",@"SHT_NOTE"
	.sectionflags	@"SHF_NOTE_NV_CUINFO"
        /*0018*/ 	.short	0x0002
        /*001a*/ 	.short	0x0064
        /*001c*/ 	.short	0x0082
	.zero		2


//--------------------- .nv.info                  --------------------------
	.section	.nv.info,"",@"SHT_CUDA_INFO"
	.align	4


	//----- nvinfo : EIATTR_REGCOUNT
	.align		4
        /*0000*/ 	.byte	0x04, 0x2f
        /*0002*/ 	.short	(.L_19 - .L_18)
	.align		4
.L_18:
        /*0004*/ 	.word	index@(_ZN7cutlass13device_kernelINS_4gemm6kernel13GemmUniversalIN4cute5tupleIJiiiiEEENS1_10collective13CollectiveMmaINS1_35MainloopSm100TmaUmmaWarpSpecializedILi2ELi2ELi4ENS5_IJNS4_1CILi1EEESB_SB_EEEEENS5_IJNSA_ILi128EEENSA_ILi64EEESE_EEENS_10tfloat32_tENS5_IJlSB_lEEESH_SI_NS4_8TiledMMAINS4_8MMA_AtomIJNS4_17SM100_MMA_TF32_SSISH_SH_fLi128ELi64ELNS4_4UMMA5MajorE0ELSN_0ELNSM_7ScaleInE0ELSO_0EEEEEENS4_6LayoutISC_NS5_IJNSA_ILi0EEESS_SS_EEEEENS5_IJNS4_10UnderscoreESV_SV_EEEEENS4_13SM90_TMA_LOADENS4_14ComposedLayoutINS4_7SwizzleILi3ELi4ELi3EEENS4_18smem_ptr_flag_bitsILi32EEENSR_INS5_IJNSA_ILi8EEENSA_ILi32EEEEEENS5_IJS15_SB_EEEEEEEvNS4_8identityESY_S19_vS1A_EENS_8epilogue10collective18CollectiveEpilogueINS1C_23Sm100TmaWarpSpecializedILi4ELi2ELi16ELb1ELb0EEEJSG_NS5_IJNSR_ISE_SB_EENSR_INSA_ILi16EEESB_EEEEESH_SI_SH_SI_NS1C_6fusion15FusionCallbacksIS1G_NS1L_17LinearCombinationISH_fSH_fLNS_15FloatRoundStyleE2EEESG_S1K_JEEENS4_5SM1004TMEM4LOAD26SM100_TMEM_LOAD_32dp32b16xESY_NSZ_INS10_ILi2ELi4ELi3EEES13_NSR_INS5_IJS14_S1I_EEENS5_IJS1I_SB_EEEEEEENS4_39AutoVectorizingCopyWithAssumedAlignmentILi128EEENS4_14SM90_TMA_STOREES1Z_S21_S21_EEEvvEEEEvNT_6ParamsE)
        /*0008*/ 	.word	0x00000060


	//----- nvinfo : EIATTR_FRAME_SIZE
	.align		4
.L_19:
        /*000c*/ 	.byte	0x04, 0x11
        /*000e*/ 	.short	(.L_21 - .L_20)
	.align		4
.L_20:
        /*0010*/ 	.word	index@($__internal_2_$__cuda_sm10x_tcgen05_guardrail_trap_unallocated_columns_being_dealloced)
        /*0014*/ 	.word	0x00000000


	//----- nvinfo : EIATTR_FRAME_SIZE
	.align		4
.L_21:
        /*0018*/ 	.byte	0x04, 0x11
        /*001a*/ 	.short	(.L_23 - .L_22)
	.align		4
.L_22:
        /*001c*/ 	.word	index@($__internal_1_$__cuda_sm10x_tcgen05_guardrail_trap_phase_invalid_during_alloc)
        /*0020*/ 	.word	0x00000000


	//----- nvinfo : EIATTR_FRAME_SIZE
	.align		4
.L_23:
        /*0024*/ 	.byte	0x04, 0x11
        /*0026*/ 	.short	(.L_25 - .L_24)
	.align		4
.L_24:
        /*0028*/ 	.word	index@($__internal_0_$__cuda_sm10x_tcgen05_guardrail_trap_col_being_dealloced_not_returned_by_alloc)
        /*002c*/ 	.word	0x00000000


	//----- nvinfo : EIATTR_FRAME_SIZE
	.align		4
.L_25:
        /*0030*/ 	.byte	0x04, 0x11
        /*0032*/ 	.short	(.L_27 - .L_26)
	.align		4
.L_26:
        /*0034*/ 	.word	index@(_ZN7cutlass13device_kernelINS_4gemm6kernel13GemmUniversalIN4cute5tupleIJiiiiEEENS1_10collective13CollectiveMmaINS1_35MainloopSm100TmaUmmaWarpSpecializedILi2ELi2ELi4ENS5_IJNS4_1CILi1EEESB_SB_EEEEENS5_IJNSA_ILi128EEENSA_ILi64EEESE_EEENS_10tfloat32_tENS5_IJlSB_lEEESH_SI_NS4_8TiledMMAINS4_8MMA_AtomIJNS4_17SM100_MMA_TF32_SSISH_SH_fLi128ELi64ELNS4_4UMMA5MajorE0ELSN_0ELNSM_7ScaleInE0ELSO_0EEEEEENS4_6LayoutISC_NS5_IJNSA_ILi0EEESS_SS_EEEEENS5_IJNS4_10UnderscoreESV_SV_EEEEENS4_13SM90_TMA_LOADENS4_14ComposedLayoutINS4_7SwizzleILi3ELi4ELi3EEENS4_18smem_ptr_flag_bitsILi32EEENSR_INS5_IJNSA_ILi8EEENSA_ILi32EEEEEENS5_IJS15_SB_EEEEEEEvNS4_8identityESY_S19_vS1A_EENS_8epilogue10collective18CollectiveEpilogueINS1C_23Sm100TmaWarpSpecializedILi4ELi2ELi16ELb1ELb0EEEJSG_NS5_IJNSR_ISE_SB_EENSR_INSA_ILi16EEESB_EEEEESH_SI_SH_SI_NS1C_6fusion15FusionCallbacksIS1G_NS1L_17LinearCombinationISH_fSH_fLNS_15FloatRoundStyleE2EEESG_S1K_JEEENS4_5SM1004TMEM4LOAD26SM100_TMEM_LOAD_32dp32b16xESY_NSZ_INS10_ILi2ELi4ELi3EEES13_NSR_INS5_IJS14_S1I_EEENS5_IJS1I_SB_EEEEEEENS4_39AutoVectorizingCopyWithAssumedAlignmentILi128EEENS4_14SM90_TMA_STOREES1Z_S21_S21_EEEvvEEEEvNT_6ParamsE)
        /*0038*/ 	.word	0x00000000


	//----- nvinfo : EIATTR_MIN_STACK_SIZE
	.align		4
.L_27:
        /*003c*/ 	.byte	0x04, 0x12
        /*003e*/ 	.short	(.L_29 - .L_28)
	.align		4
.L_28:
        /*0040*/ 	.word	index@(_ZN7cutlass13device_kernelINS_4gemm6kernel13GemmUniversalIN4cute5tupleIJiiiiEEENS1_10collective13CollectiveMmaINS1_35MainloopSm100TmaUmmaWarpSpecializedILi2ELi2ELi4ENS5_IJNS4_1CILi1EEESB_SB_EEEEENS5_IJNSA_ILi128EEENSA_ILi64EEESE_EEENS_10tfloat32_tENS5_IJlSB_lEEESH_SI_NS4_8TiledMMAINS4_8MMA_AtomIJNS4_17SM100_MMA_TF32_SSISH_SH_fLi128ELi64ELNS4_4UMMA5MajorE0ELSN_0ELNSM_7ScaleInE0ELSO_0EEEEEENS4_6LayoutISC_NS5_IJNSA_ILi0EEESS_SS_EEEEENS5_IJNS4_10UnderscoreESV_SV_EEEEENS4_13SM90_TMA_LOADENS4_14ComposedLayoutINS4_7SwizzleILi3ELi4ELi3EEENS4_18smem_ptr_flag_bitsILi32EEENSR_INS5_IJNSA_ILi8EEENSA_ILi32EEEEEENS5_IJS15_SB_EEEEEEEvNS4_8identityESY_S19_vS1A_EENS_8epilogue10collective18CollectiveEpilogueINS1C_23Sm100TmaWarpSpecializedILi4ELi2ELi16ELb1ELb0EEEJSG_NS5_IJNSR_ISE_SB_EENSR_INSA_ILi16EEESB_EEEEESH_SI_SH_SI_NS1C_6fusion15FusionCallbacksIS1G_NS1L_17LinearCombinationISH_fSH_fLNS_15FloatRoundStyleE2EEESG_S1K_JEEENS4_5SM1004TMEM4LOAD26SM100_TMEM_LOAD_32dp32b16xESY_NSZ_INS10_ILi2ELi4ELi3EEES13_NSR_INS5_IJS14_S1I_EEENS5_IJS1I_SB_EEEEEEENS4_39AutoVectorizingCopyWithAssumedAlignmentILi128EEENS4_14SM90_TMA_STOREES1Z_S21_S21_EEEvvEEEEvNT_6ParamsE)
        /*0044*/ 	.word	0x00000000
.L_29:


//--------------------- .nv.compat                --------------------------
	.section	.nv.compat,"",@"SHT_CUDA_COMPAT_INFO"
	.align	4
        /*0000*/ 	.byte	0x02, 0x09, 0x01, 0x00, 0x02, 0x02, 0x02, 0x00, 0x02, 0x05, 0x05, 0x00, 0x03, 0x07, 0x01, 0x01
        /*0010*/ 	.byte	0x02, 0x03, 0x01, 0x00, 0x02, 0x06, 0x01, 0x00, 0x04, 0x0b, 0x08, 0x00, 0x09, 0x00, 0x00, 0x00
        /*0020*/ 	.byte	0x00, 0x00, 0x00, 0x00


//--------------------- .nv.info._ZN7cutlass13device_kernelINS_4gemm6kernel13GemmUniversalIN4cute5tupleIJiiiiEEENS1_10collective13CollectiveMmaINS1_35MainloopSm100TmaUmmaWarpSpecializedILi2ELi2ELi4ENS5_IJNS4_1CILi1EEESB_SB_EEEEENS5_IJNSA_ILi128EEENSA_ILi64EEESE_EEENS_10tfloat32_tENS5_IJlSB_lEEESH_SI_NS4_8TiledMMAINS4_8MMA_AtomIJNS4_17SM100_MMA_TF32_SSISH_SH_fLi128ELi64ELNS4_4UMMA5MajorE0ELSN_0ELNSM_7ScaleInE0ELSO_0EEEEEENS4_6LayoutISC_NS5_IJNSA_ILi0EEESS_SS_EEEEENS5_IJNS4_10UnderscoreESV_SV_EEEEENS4_13SM90_TMA_LOADENS4_14ComposedLayoutINS4_7SwizzleILi3ELi4ELi3EEENS4_18smem_ptr_flag_bitsILi32EEENSR_INS5_IJNSA_ILi8EEENSA_ILi32EEEEEENS5_IJS15_SB_EEEEEEEvNS4_8identityESY_S19_vS1A_EENS_8epilogue10collective18CollectiveEpilogueINS1C_23Sm100TmaWarpSpecializedILi4ELi2ELi16ELb1ELb0EEEJSG_NS5_IJNSR_ISE_SB_EENSR_INSA_ILi16EEESB_EEEEESH_SI_SH_SI_NS1C_6fusion15FusionCallbacksIS1G_NS1L_17LinearCombinationISH_fSH_fLNS_15FloatRoundStyleE2EEESG_S1K_JEEENS4_5SM1004TMEM4LOAD26SM100_TMEM_LOAD_32dp32b16xESY_NSZ_INS10_ILi2ELi4ELi3EEES13_NSR_INS5_IJS14_S1I_EEENS5_IJS1I_SB_EEEEEEENS4_39AutoVectorizingCopyWithAssumedAlignmentILi128EEENS4_14SM90_TMA_STOREES1Z_S21_S21_EEEvvEEEEvNT_6ParamsE --------------------------
	.section	.nv.info._ZN7cutlass13device_kernelINS_4gemm6kernel13GemmUniversalIN4cute5tupleIJiiiiEEENS1_10collective13CollectiveMmaINS1_35MainloopSm100TmaUmmaWarpSpecializedILi2ELi2ELi4ENS5_IJNS4_1CILi1EEESB_SB_EEEEENS5_IJNSA_ILi128EEENSA_ILi64EEESE_EEENS_10tfloat32_tENS5_IJlSB_lEEESH_SI_NS4_8TiledMMAINS4_8MMA_AtomIJNS4_17SM100_MMA_TF32_SSISH_SH_fLi128ELi64ELNS4_4UMMA5MajorE0ELSN_0ELNSM_7ScaleInE0ELSO_0EEEEEENS4_6LayoutISC_NS5_IJNSA_ILi0EEESS_SS_EEEEENS5_IJNS4_10UnderscoreESV_SV_EEEEENS4_13SM90_TMA_LOADENS4_14ComposedLayoutINS4_7SwizzleILi3ELi4ELi3EEENS4_18smem_ptr_flag_bitsILi32EEENSR_INS5_IJNSA_ILi8EEENSA_ILi32EEEEEENS5_IJS15_SB_EEEEEEEvNS4_8identityESY_S19_vS1A_EENS_8epilogue10collective18CollectiveEpilogueINS1C_23Sm100TmaWarpSpecializedILi4ELi2ELi16ELb1ELb0EEEJSG_NS5_IJNSR_ISE_SB_EENSR_INSA_ILi16EEESB_EEEEESH_SI_SH_SI_NS1C_6fusion15FusionCallbacksIS1G_NS1L_17LinearCombinationISH_fSH_fLNS_15FloatRoundStyleE2EEESG_S1K_JEEENS4_5SM1004TMEM4LOAD26SM100_TMEM_LOAD_32dp32b16xESY_NSZ_INS10_ILi2ELi4ELi3EEES13_NSR_INS5_IJS14_S1I_EEENS5_IJS1I_SB_EEEEEEENS4_39AutoVectorizingCopyWithAssumedAlignmentILi128EEENS4_14SM90_TMA_STOREES1Z_S21_S21_EEEvvEEEEvNT_6ParamsE,"",@"SHT_CUDA_INFO"
	.sectionflags	@""
	.align	4


	//----- nvinfo : EIATTR_CUDA_API_VERSION
	.align		4
        /*0000*/ 	.byte	0x04, 0x37
        /*0002*/ 	.short	(.L_31 - .L_30)
.L_30:
        /*0004*/ 	.word	0x00000082


	//----- nvinfo : EIATTR_KPARAM_INFO
	.align		4
.L_31:
        /*0008*/ 	.byte	0x04, 0x17
        /*000a*/ 	.short	(.L_33 - .L_32)
.L_32:
        /*000c*/ 	.word	0x00000000
        /*0010*/ 	.short	0x0000
        /*0012*/ 	.short	0x0000
        /*0014*/ 	.byte	0x00, 0xf0, 0x01, 0x20


	//----- nvinfo : EIATTR_AT_ENTRY_FRAGMENTS
	.align		4
.L_33:
        /*0018*/ 	.byte	0x04, 0x4f
        /*001a*/ 	.short	(.L_35 - .L_34)


	//   ....[0]....
.L_34:
        /*001c*/ 	.word	0x00000006


	//----- nvinfo : EIATTR_RESERVED_SMEM_USED
	.align		4
.L_35:
        /*0020*/ 	.byte	0x01, 0x41
	.zero		2


	//----- nvinfo : EIATTR_SPARSE_MMA_MASK
	.align		4
        /*0024*/ 	.byte	0x03, 0x50
        /*0026*/ 	.short	0x0000


	//----- nvinfo : EIATTR_TCGEN05_1CTA_USED
	.align		4
        /*0028*/ 	.byte	0x01, 0x51
	.zero		2


	//----- nvinfo : EIATTR_MAXREG_COUNT
	.align		4
        /*002c*/ 	.byte	0x03, 0x1b
        /*002e*/ 	.short	0x00ff


	//----- nvinfo : EIATTR_NUM_BARRIERS
	.align		4
        /*0030*/ 	.byte	0x02, 0x4c
        /*0032*/ 	.byte	0x07
	.zero		1


	//----- nvinfo : EIATTR_EXTERNS
	.align		4
        /*0034*/ 	.byte	0x04, 0x0f
        /*0036*/ 	.short	(.L_37 - .L_36)


	//   ....[0]....
	.align		4
.L_36:
        /*0038*/ 	.word	index@(__assertfail)


	//----- nvinfo : EIATTR_MERCURY_ISA_VERSION
	.align		4
.L_37:
        /*003c*/ 	.byte	0x03, 0x5f
        /*003e*/ 	.short	0x0101


	//----- nvinfo : EIATTR_INT_WARP_WIDE_INSTR_OFFSETS
	.align		4
        /*0040*/ 	.byte	0x04, 0x31
        /*0042*/ 	.short	(.L_39 - .L_38)


	//   ....[0]....
.L_38:
        /*0044*/ 	.word	0x00002250


	//   ....[1]....
        /*0048*/ 	.word	0x000040c0


	//   ....[2]....
        /*004c*/ 	.word	0x000040e0


	//   ....[3]....
        /*0050*/ 	.word	0x00004110


	//   ....[4]....
        /*0054*/ 	.word	0x00004a50


	//   ....[5]....
        /*0058*/ 	.word	0x00004ac0


	//   ....[6]....
        /*005c*/ 	.word	0x00004bb0


	//   ....[7]....
        /*0060*/ 	.word	0x00004c30


	//   ....[8]....
        /*0064*/ 	.word	0x00004d40


	//   ....[9]....
        /*0068*/ 	.word	0x00004dd0


	//   ....[10]....
        /*006c*/ 	.word	0x00004fb0


	//   ....[11]....
        /*0070*/ 	.word	0x00005060


	//----- nvinfo : EIATTR_COOP_GROUP_MASK_REGIDS
	.align		4
.L_39:
        /*0074*/ 	.byte	0x04, 0x29
        /*0076*/ 	.short	(.L_41 - .L_40)


	//   ....[0]....
.L_40:
        /*0078*/ 	.word	0xffffffff


	//   ....[1]....
        /*007c*/ 	.word	0xffffffff


	//   ....[2]....
        /*0080*/ 	.word	0xffffffff


	//   ....[3]....
        /*0084*/ 	.word	0xffffffff


	//   ....[4]....
        /*0088*/ 	.word	0xffffffff


	//   ....[5]....
        /*008c*/ 	.word	0xffffffff


	//   ....[6]....
        /*0090*/ 	.word	0xffffffff


	//   ....[7]....
        /*0094*/ 	.word	0xffffffff


	//   ....[8]....
        /*0098*/ 	.word	0xffffffff


	//   ....[9]....
        /*009c*/ 	.word	0xffffffff


	//   ....[10]....
        /*00a0*/ 	.word	0xffffffff


	//   ....[11]....
        /*00a4*/ 	.word	0xffffffff


	//   ....[12]....
        /*00a8*/ 	.word	0xffffffff


	//----- nvinfo : EIATTR_COOP_GROUP_INSTR_OFFSETS
	.align		4
.L_41:
        /*00ac*/ 	.byte	0x04, 0x28
        /*00ae*/ 	.short	(.L_43 - .L_42)


	//   ....[0]....
.L_42:
        /*00b0*/ 	.word	0x00000090


	//   ....[1]....
        /*00b4*/ 	.word	0x000004d0


	//   ....[2]....
        /*00b8*/ 	.word	0x00000600


	//   ....[3]....
        /*00bc*/ 	.word	0x000007a0


	//   ....[4]....
        /*00c0*/ 	.word	0x000008a0


	//   ....[5]....
        /*00c4*/ 	.word	0x00000a10


	//   ....[6]....
        /*00c8*/ 	.word	0x00000bb0


	//   ....[7]....
        /*00cc*/ 	.word	0x00002130


	//   ....[8]....
        /*00d0*/ 	.word	0x00002df0


	//   ....[9]....
        /*00d4*/ 	.word	0x00003000


	//   ....[10]....
        /*00d8*/ 	.word	0x00003030


	//   ....[11]....
        /*00dc*/ 	.word	0x00003f90


	//   ....[12]....
        /*00e0*/ 	.word	0x000041d0


	//----- nvinfo : EIATTR_VRC_CTA_INIT_COUNT
	.align		4
.L_43:
        /*00e4*/ 	.byte	0x02, 0x4a
        /*00e6*/ 	.byte	0x80
	.zero		1


	//----- nvinfo : EIATTR_SYSCALL_OFFSETS
	.align		4
        /*00e8*/ 	.byte	0x04, 0x46
        /*00ea*/ 	.short	(.L_45 - .L_44)


	//   ....[0]....
.L_44:
        /*00ec*/ 	.word	0x00005b90


	//   ....[1]....
        /*00f0*/ 	.word	0x00005c80


	//   ....[2]....
        /*00f4*/ 	.word	0x000063f0


	//   ....[3]....
        /*00f8*/ 	.word	0x00006d70


	//   ....[4]....
        /*00fc*/ 	.word	0x000076c0


	//   ....[5]....
        /*0100*/ 	.word	0x00008010


	//----- nvinfo : EIATTR_MBARRIER_INSTR_OFFSETS
	.align		4
.L_45:
        /*0104*/ 	.byte	0x04, 0x39
        /*0106*/ 	.short	(.L_47 - .L_46)


	//   ....[0]....
.L_46:
        /*0108*/ 	.word	0x000005b0
        /*010c*/ 	.word	0x000000ff
        /*0110*/ 	.word	0x00000000
        /*0114*/ 	.short	0x0100
        /*0116*/ 	.byte	0x04
	.zero		1


	//   ....[1]....
        /*0118*/ 	.word	0x000005c0
        /*011c*/ 	.word	0x000000ff
        /*0120*/ 	.word	0x00000010
        /*0124*/ 	.short	0x0100
        /*0126*/ 	.byte	0x04
	.zero		1


	//   ....[2]....
        /*0128*/ 	.word	0x000005d0
        /*012c*/ 	.word	0x000000ff
        /*0130*/ 	.word	0x00000008
        /*0134*/ 	.short	0x0100
        /*0136*/ 	.byte	0x04
	.zero		1


	//   ....[3]....
        /*0138*/ 	.word	0x000005e0
        /*013c*/ 	.word	0x000000ff
        /*0140*/ 	.word	0x00000018
        /*0144*/ 	.short	0x0100
        /*0146*/ 	.byte	0x04
	.zero		1


	//   ....[4]....
        /*0148*/ 	.word	0x00000710
        /*014c*/ 	.word	0x000000ff
        /*0150*/ 	.word	0x00000020
        /*0154*/ 	.short	0x0100
        /*0156*/ 	.byte	0x04
	.zero		1


	//   ....[5]....
        /*0158*/ 	.word	0x00000720
        /*015c*/ 	.word	0x000000ff
        /*0160*/ 	.word	0x00000040
        /*0164*/ 	.short	0x0100
        /*0166*/ 	.byte	0x04
	.zero		1


	//   ....[6]....
        /*0168*/ 	.word	0x00000730
        /*016c*/ 	.word	0x000000ff
        /*0170*/ 	.word	0x00000028
        /*0174*/ 	.short	0x0100
        /*0176*/ 	.byte	0x04
	.zero		1


	//   ....[7]....
        /*0178*/ 	.word	0x00000740
        /*017c*/ 	.word	0x000000ff
        /*0180*/ 	.word	0x00000048
        /*0184*/ 	.short	0x0100
        /*0186*/ 	.byte	0x04
	.zero		1


	//   ....[8]....
        /*0188*/ 	.word	0x00000750
        /*018c*/ 	.word	0x000000ff
        /*0190*/ 	.word	0x00000030
        /*0194*/ 	.short	0x0100
        /*0196*/ 	.byte	0x04
	.zero		1


	//   ....[9]....
        /*0198*/ 	.word	0x00000760
        /*019c*/ 	.word	0x000000ff
        /*01a0*/ 	.word	0x00000050
        /*01a4*/ 	.short	0x0100
        /*01a6*/ 	.byte	0x04
	.zero		1


	//   ....[10]....
        /*01a8*/ 	.word	0x00000770
        /*01ac*/ 	.word	0x000000ff
        /*01b0*/ 	.word	0x00000038
        /*01b4*/ 	.short	0x0100
        /*01b6*/ 	.byte	0x04
	.zero		1


	//   ....[11]....
        /*01b8*/ 	.word	0x00000780
        /*01bc*/ 	.word	0x000000ff
        /*01c0*/ 	.word	0x00000058
        /*01c4*/ 	.short	0x0100
        /*01c6*/ 	.byte	0x04
	.zero		1


	//   ....[12]....
        /*01c8*/ 	.word	0x00000870
        /*01cc*/ 	.word	0x000000ff
        /*01d0*/ 	.word	0x00000060
        /*01d4*/ 	.short	0x0100
        /*01d6*/ 	.byte	0x06
	.zero		1


	//   ....[13]....
        /*01d8*/ 	.word	0x00000880
        /*01dc*/ 	.word	0x000000ff
        /*01e0*/ 	.word	0x00000068
        /*01e4*/ 	.short	0x0100
        /*01e6*/ 	.byte	0x06
	.zero		1


	//   ....[14]....
        /*01e8*/ 	.word	0x000009c0
        /*01ec*/ 	.word	0x000000ff
        /*01f0*/ 	.word	0x00000070
        /*01f4*/ 	.short	0x0100
        /*01f6*/ 	.byte	0x06
	.zero		1


	//   ....[15]....
        /*01f8*/ 	.word	0x000009d0
        /*01fc*/ 	.word	0x000000ff
        /*0200*/ 	.word	0x00000080
        /*0204*/ 	.short	0x0100
        /*0206*/ 	.byte	0x06
	.zero		1


	//   ....[16]....
        /*0208*/ 	.word	0x000009e0
        /*020c*/ 	.word	0x000000ff
        /*0210*/ 	.word	0x00000078
        /*0214*/ 	.short	0x0100
        /*0216*/ 	.byte	0x06
	.zero		1


	//   ....[17]....
        /*0218*/ 	.word	0x000009f0
        /*021c*/ 	.word	0x000000ff
        /*0220*/ 	.word	0x00000088
        /*0224*/ 	.short	0x0100
        /*0226*/ 	.byte	0x06
	.zero		1


	//   ....[18]....
        /*0228*/ 	.word	0x00000b20
        /*022c*/ 	.word	0x000000ff
        /*0230*/ 	.word	0x00000090
        /*0234*/ 	.short	0x0100
        /*0236*/ 	.byte	0x04
	.zero		1


	//   ....[19]....
        /*0238*/ 	.word	0x00000b30
        /*023c*/ 	.word	0x000000ff
        /*0240*/ 	.word	0x000000b0
        /*0244*/ 	.short	0x0100
        /*0246*/ 	.byte	0x04
	.zero		1


	//   ....[20]....
        /*0248*/ 	.word	0x00000b40
        /*024c*/ 	.word	0x000000ff
        /*0250*/ 	.word	0x00000098
        /*0254*/ 	.short	0x0100
        /*0256*/ 	.byte	0x04
	.zero		1


	//   ....[21]....
        /*0258*/ 	.word	0x00000b50
        /*025c*/ 	.word	0x000000ff
        /*0260*/ 	.word	0x000000b8
        /*0264*/ 	.short	0x0100
        /*0266*/ 	.byte	0x04
	.zero		1


	//   ....[22]....
        /*0268*/ 	.word	0x00000b60
        /*026c*/ 	.word	0x000000ff
        /*0270*/ 	.word	0x000000a0
        /*0274*/ 	.short	0x0100
        /*0276*/ 	.byte	0x04
	.zero		1


	//   ....[23]....
        /*0278*/ 	.word	0x00000b70
        /*027c*/ 	.word	0x000000ff
        /*0280*/ 	.word	0x000000c0
        /*0284*/ 	.short	0x0100
        /*0286*/ 	.byte	0x04
	.zero		1


	//   ....[24]....
        /*0288*/ 	.word	0x00000b80
        /*028c*/ 	.word	0x000000ff
        /*0290*/ 	.word	0x000000a8
        /*0294*/ 	.short	0x0100
        /*0296*/ 	.byte	0x04
	.zero		1


	//   ....[25]....
        /*0298*/ 	.word	0x00000b90
        /*029c*/ 	.word	0x000000ff
        /*02a0*/ 	.word	0x000000c8
        /*02a4*/ 	.short	0x0100
        /*02a6*/ 	.byte	0x04
	.zero		1


	//   ....[26]....
        /*02a8*/ 	.word	0x00000c80
        /*02ac*/ 	.word	0x000000ff
        /*02b0*/ 	.word	0x000000d0
        /*02b4*/ 	.short	0x0100
        /*02b6*/ 	.byte	0x04
	.zero		1


	//   ....[27]....
        /*02b8*/ 	.word	0x00000c90
        /*02bc*/ 	.word	0x000000ff
        /*02c0*/ 	.word	0x000000e0
        /*02c4*/ 	.short	0x0100
        /*02c6*/ 	.byte	0x04
	.zero		1


	//   ....[28]....
        /*02c8*/ 	.word	0x00000ca0
        /*02cc*/ 	.word	0x000000ff
        /*02d0*/ 	.word	0x000000d8
        /*02d4*/ 	.short	0x0100
        /*02d6*/ 	.byte	0x04
	.zero		1


	//   ....[29]....
        /*02d8*/ 	.word	0x00000cb0
        /*02dc*/ 	.word	0x000000ff
        /*02e0*/ 	.word	0x000000e8
        /*02e4*/ 	.short	0x0100
        /*02e6*/ 	.byte	0x04
	.zero		1


	//   ....[30]....
        /*02e8*/ 	.word	0x00001590
        /*02ec*/ 	.word	0x00000003
        /*02f0*/ 	.word	0x000000e0
        /*02f4*/ 	.short	0x010a
        /*02f6*/ 	.byte	0xff
	.zero		1


	//   ....[31]....
        /*02f8*/ 	.word	0x000015c0
        /*02fc*/ 	.word	0x00000003
        /*0300*/ 	.word	0x000000d0
        /*0304*/ 	.short	0x0101
        /*0306*/ 	.byte	0xff
	.zero		1


	//   ....[32]....
        /*0308*/ 	.word	0x00001690
        /*030c*/ 	.word	0x000000ff
        /*0310*/ 	.word	0x00000010
        /*0314*/ 	.short	0x010a
        /*0316*/ 	.byte	0x04
	.zero		1


	//   ....[33]....
        /*0318*/ 	.word	0x00001730
        /*031c*/ 	.word	0x000000ff
        /*0320*/ 	.word	0x00000010
        /*0324*/ 	.short	0x010a
        /*0326*/ 	.byte	0x39
	.zero		1


	//   ....[34]....
        /*0328*/ 	.word	0x00001830
        /*032c*/ 	.word	0x000000ff
        /*0330*/ 	.word	0x00000010
        /*0334*/ 	.short	0x010a
        /*0336*/ 	.byte	0x04
	.zero		1


	//   ....[35]....
        /*0338*/ 	.word	0x00001bf0
        /*033c*/ 	.word	0x000000ff
        /*0340*/ 	.word	0x00000068
        /*0344*/ 	.short	0x0101
        /*0346*/ 	.byte	0x0d
	.zero		1


	//   ....[36]....
        /*0348*/ 	.word	0x00001c10
        /*034c*/ 	.word	0x000000ff
        /*0350*/ 	.word	0x00000010
        /*0354*/ 	.short	0x010a
        /*0356*/ 	.byte	0x04
	.zero		1


	//   ....[37]....
        /*0358*/ 	.word	0x00001c90
        /*035c*/ 	.word	0x000000ff
        /*0360*/ 	.word	0x00000010
        /*0364*/ 	.short	0x010a
        /*0366*/ 	.byte	0x39
	.zero		1


	//   ....[38]....
        /*0368*/ 	.word	0x00001d90
        /*036c*/ 	.word	0x000000ff
        /*0370*/ 	.word	0x00000010
        /*0374*/ 	.short	0x010a
        /*0376*/ 	.byte	0x04
	.zero		1


	//   ....[39]....
        /*0378*/ 	.word	0x00002160
        /*037c*/ 	.word	0x00000002
        /*0380*/ 	.word	0x00000070
        /*0384*/ 	.short	0x010a
        /*0386*/ 	.byte	0xff
	.zero		1


	//   ....[40]....
        /*0388*/ 	.word	0x00002220
        /*038c*/ 	.word	0x00000002
        /*0390*/ 	.word	0x00000000
        /*0394*/ 	.short	0x0101
        /*0396*/ 	.byte	0xff
	.zero		1


	//   ....[41]....
        /*0398*/ 	.word	0x00002780
        /*039c*/ 	.word	0x000000ff
        /*03a0*/ 	.word	0x00000000
        /*03a4*/ 	.short	0x010a
        /*03a6*/ 	.byte	0x04
	.zero		1


	//   ....[42]....
        /*03a8*/ 	.word	0x00002820
        /*03ac*/ 	.word	0x00000000
        /*03b0*/ 	.word	0x00000000
        /*03b4*/ 	.short	0x010a
        /*03b6*/ 	.byte	0xff
	.zero		1


	//   ....[43]....
        /*03b8*/ 	.word	0x00002940
        /*03bc*/ 	.word	0x00000000
        /*03c0*/ 	.word	0x000000d0
        /*03c4*/ 	.short	0x010a
        /*03c6*/ 	.byte	0xff
	.zero		1


	//   ....[44]....
        /*03c8*/ 	.word	0x000029a0
        /*03cc*/ 	.word	0x00000004
        /*03d0*/ 	.word	0x00000000
        /*03d4*/ 	.short	0x0101
        /*03d6*/ 	.byte	0xff
	.zero		1


	//   ....[45]....
        /*03d8*/ 	.word	0x000029c0
        /*03dc*/ 	.word	0x000000ff
        /*03e0*/ 	.word	0x00000080
        /*03e4*/ 	.short	0x010a
        /*03e6*/ 	.byte	0x04
	.zero		1


	//   ....[46]....
        /*03e8*/ 	.word	0x00002ae0
        /*03ec*/ 	.word	0x00000000
        /*03f0*/ 	.word	0x00000070
        /*03f4*/ 	.short	0x010a
        /*03f6*/ 	.byte	0xff
	.zero		1


	//   ....[47]....
        /*03f8*/ 	.word	0x00002bf0
        /*03fc*/ 	.word	0x00000000
        /*0400*/ 	.word	0x00000000
        /*0404*/ 	.short	0x0101
        /*0406*/ 	.byte	0xff
	.zero		1


	//   ....[48]....
        /*0408*/ 	.word	0x00002c80
        /*040c*/ 	.word	0x000000ff
        /*0410*/ 	.word	0x00000080
        /*0414*/ 	.short	0x0106
        /*0416*/ 	.byte	0x04
	.zero		1


	//   ....[49]....
        /*0418*/ 	.word	0x00002ca0
        /*041c*/ 	.word	0x000000ff
        /*0420*/ 	.word	0x00000080
        /*0424*/ 	.short	0x010a
        /*0426*/ 	.byte	0x04
	.zero		1


	//   ....[50]....
        /*0428*/ 	.word	0x00002d30
        /*042c*/ 	.word	0x000000ff
        /*0430*/ 	.word	0x00000080
        /*0434*/ 	.short	0x0106
        /*0436*/ 	.byte	0x07
	.zero		1


	//   ....[51]....
        /*0438*/ 	.word	0x00002d70
        /*043c*/ 	.word	0x00000000
        /*0440*/ 	.word	0x00000080
        /*0444*/ 	.short	0x010a
        /*0446*/ 	.byte	0xff
	.zero		1


	//   ....[52]....
        /*0448*/ 	.word	0x000032b0
        /*044c*/ 	.word	0x00000000
        /*0450*/ 	.word	0x00000070
        /*0454*/ 	.short	0x010a
        /*0456*/ 	.byte	0xff
	.zero		1


	//   ....[53]....
        /*0458*/ 	.word	0x000033f0
        /*045c*/ 	.word	0x00000003
        /*0460*/ 	.word	0x00000000
        /*0464*/ 	.short	0x0101
        /*0466*/ 	.byte	0xff
	.zero		1


	//   ....[54]....
        /*0468*/ 	.word	0x00003400
        /*046c*/ 	.word	0x000000ff
        /*0470*/ 	.word	0x00000000
        /*0474*/ 	.short	0x010a
        /*0476*/ 	.byte	0x04
	.zero		1


	//   ....[55]....
        /*0478*/ 	.word	0x00003420
        /*047c*/ 	.word	0x000000ff
        /*0480*/ 	.word	0x000000b0
        /*0484*/ 	.short	0x010a
        /*0486*/ 	.byte	0x07
	.zero		1


	//   ....[56]....
        /*0488*/ 	.word	0x000034f0
        /*048c*/ 	.word	0x000000ff
        /*0490*/ 	.word	0x00000000
        /*0494*/ 	.short	0x010a
        /*0496*/ 	.byte	0x05
	.zero		1


	//   ....[57]....
        /*0498*/ 	.word	0x00003640
        /*049c*/ 	.word	0x000000ff
        /*04a0*/ 	.word	0x00000000
        /*04a4*/ 	.short	0x010a
        /*04a6*/ 	.byte	0x07
	.zero		1


	//   ....[58]....
        /*04a8*/ 	.word	0x00003db0
        /*04ac*/ 	.word	0x000000ff
        /*04b0*/ 	.word	0x00000000
        /*04b4*/ 	.short	0x010a
        /*04b6*/ 	.byte	0x04
	.zero		1


	//   ....[59]....
        /*04b8*/ 	.word	0x00003e50
        /*04bc*/ 	.word	0x000000ff
        /*04c0*/ 	.word	0x00000000
        /*04c4*/ 	.short	0x010a
        /*04c6*/ 	.byte	0x05
	.zero		1


	//   ....[60]....
        /*04c8*/ 	.word	0x00003ee0
        /*04cc*/ 	.word	0x000000ff
        /*04d0*/ 	.word	0x00000000
        /*04d4*/ 	.short	0x010a
        /*04d6*/ 	.byte	0x05
	.zero		1


	//   ....[61]....
        /*04d8*/ 	.word	0x00003f70
        /*04dc*/ 	.word	0x000000ff
        /*04e0*/ 	.word	0x00000000
        /*04e4*/ 	.short	0x010a
        /*04e6*/ 	.byte	0x04
	.zero		1


	//   ....[62]....
        /*04e8*/ 	.word	0x00004400
        /*04ec*/ 	.word	0x00000000
        /*04f0*/ 	.word	0x00000070
        /*04f4*/ 	.short	0x010a
        /*04f6*/ 	.byte	0xff
	.zero		1


	//   ....[63]....
        /*04f8*/ 	.word	0x000044c0
        /*04fc*/ 	.word	0x00000000
        /*0500*/ 	.word	0x00000000
        /*0504*/ 	.short	0x0101
        /*0506*/ 	.byte	0xff
	.zero		1


	//   ....[64]....
        /*0508*/ 	.word	0x000047e0
        /*050c*/ 	.word	0x000000ff
        /*0510*/ 	.word	0x00000068
        /*0514*/ 	.short	0x010a
        /*0516*/ 	.byte	0x04
	.zero		1


	//   ....[65]....
        /*0518*/ 	.word	0x000049d0
        /*051c*/ 	.word	0x000000ff
        /*0520*/ 	.word	0x00000040
        /*0524*/ 	.short	0x010a
        /*0526*/ 	.byte	0x04
	.zero		1


	//   ....[66]....
        /*0528*/ 	.word	0x00004b50
        /*052c*/ 	.word	0x000000ff
        /*0530*/ 	.word	0x00000020
        /*0534*/ 	.short	0x010b
        /*0536*/ 	.byte	0x04
	.zero		1


	//   ....[67]....
        /*0538*/ 	.word	0x00004b60
        /*053c*/ 	.word	0x000000ff
        /*0540*/ 	.word	0x00000000
        /*0544*/ 	.short	0x0101
        /*0546*/ 	.byte	0x05
	.zero		1


	//   ....[68]....
        /*0548*/ 	.word	0x00004b80
        /*054c*/ 	.word	0x000000ff
        /*0550*/ 	.word	0x00000048
        /*0554*/ 	.short	0x010a
        /*0556*/ 	.byte	0x04
	.zero		1


	//   ....[69]....
        /*0558*/ 	.word	0x00004ce0
        /*055c*/ 	.word	0x000000ff
        /*0560*/ 	.word	0x00000028
        /*0564*/ 	.short	0x010b
        /*0566*/ 	.byte	0x04
	.zero		1


	//   ....[70]....
        /*0568*/ 	.word	0x00004cf0
        /*056c*/ 	.word	0x000000ff
        /*0570*/ 	.word	0x00000000
        /*0574*/ 	.short	0x0101
        /*0576*/ 	.byte	0x05
	.zero		1


	//   ....[71]....
        /*0578*/ 	.word	0x00004d00
        /*057c*/ 	.word	0x000000ff
        /*0580*/ 	.word	0x00000050
        /*0584*/ 	.short	0x010a
        /*0586*/ 	.byte	0x04
	.zero		1


	//   ....[72]....
        /*0588*/ 	.word	0x00004ea0
        /*058c*/ 	.word	0x000000ff
        /*0590*/ 	.word	0x00000030
        /*0594*/ 	.short	0x010b
        /*0596*/ 	.byte	0x04
	.zero		1


	//   ....[73]....
        /*0598*/ 	.word	0x00004f10
        /*059c*/ 	.word	0x000000ff
        /*05a0*/ 	.word	0x00000000
        /*05a4*/ 	.short	0x0101
        /*05a6*/ 	.byte	0x05
	.zero		1


	//   ....[74]....
        /*05a8*/ 	.word	0x00004f40
        /*05ac*/ 	.word	0x000000ff
        /*05b0*/ 	.word	0x00000058
        /*05b4*/ 	.short	0x010a
        /*05b6*/ 	.byte	0x04
	.zero		1


	//   ....[75]....
        /*05b8*/ 	.word	0x00005150
        /*05bc*/ 	.word	0x000000ff
        /*05c0*/ 	.word	0x00000038
        /*05c4*/ 	.short	0x010b
        /*05c6*/ 	.byte	0x04
	.zero		1


	//   ....[76]....
        /*05c8*/ 	.word	0x00005170
        /*05cc*/ 	.word	0x000000ff
        /*05d0*/ 	.word	0x00000000
        /*05d4*/ 	.short	0x0101
        /*05d6*/ 	.byte	0x0d
	.zero		1


	//   ....[77]....
        /*05d8*/ 	.word	0x000051a0
        /*05dc*/ 	.word	0x000000ff
        /*05e0*/ 	.word	0x00000040
        /*05e4*/ 	.short	0x010a
        /*05e6*/ 	.byte	0x04
	.zero		1


	//   ....[78]....
        /*05e8*/ 	.word	0x000051c0
        /*05ec*/ 	.word	0x000000ff
        /*05f0*/ 	.word	0x00000048
        /*05f4*/ 	.short	0x010a
        /*05f6*/ 	.byte	0x04
	.zero		1


	//   ....[79]....
        /*05f8*/ 	.word	0x000051e0
        /*05fc*/ 	.word	0x000000ff
        /*0600*/ 	.word	0x00000050
        /*0604*/ 	.short	0x010a
        /*0606*/ 	.byte	0x04
	.zero		1


	//   ....[80]....
        /*0608*/ 	.word	0x00005220
        /*060c*/ 	.word	0x00000000
        /*0610*/ 	.word	0x00000058
        /*0614*/ 	.short	0x010a
        /*0616*/ 	.byte	0xff
	.zero		1


	//   ....[81]....
        /*0618*/ 	.word	0x00005550
        /*061c*/ 	.word	0x00000000
        /*0620*/ 	.word	0x00000070
        /*0624*/ 	.short	0x010a
        /*0626*/ 	.byte	0xff
	.zero		1


	//   ....[82]....
        /*0628*/ 	.word	0x00005660
        /*062c*/ 	.word	0x00000000
        /*0630*/ 	.word	0x00000000
        /*0634*/ 	.short	0x0101
        /*0636*/ 	.byte	0xff
	.zero		1


	//   ....[83]....
        /*0638*/ 	.word	0x000060b0
        /*063c*/ 	.word	0x000000ff
        /*0640*/ 	.word	0x00000020
        /*0644*/ 	.short	0x010a
        /*0646*/ 	.byte	0x24
	.zero		1


	//   ....[84]....
        /*0648*/ 	.word	0x000060f0
        /*064c*/ 	.word	0x00000058
        /*0650*/ 	.word	0x00000090
        /*0654*/ 	.short	0x010a
        /*0656*/ 	.byte	0xff
	.zero		1


	//   ....[85]....
        /*0658*/ 	.word	0x000061e0
        /*065c*/ 	.word	0x000000ff
        /*0660*/ 	.word	0x00000020
        /*0664*/ 	.short	0x010a
        /*0666*/ 	.byte	0x24
	.zero		1


	//   ....[86]....
        /*0668*/ 	.word	0x000062d0
        /*066c*/ 	.word	0x00000058
        /*0670*/ 	.word	0x00000090
        /*0674*/ 	.short	0x010a
        /*0676*/ 	.byte	0xff
	.zero		1


	//   ....[87]....
        /*0678*/ 	.word	0x00006aa0
        /*067c*/ 	.word	0x00000000
        /*0680*/ 	.word	0x00000000
        /*0684*/ 	.short	0x0101
        /*0686*/ 	.byte	0xff
	.zero		1


	//   ....[88]....
        /*0688*/ 	.word	0x00006ab0
        /*068c*/ 	.word	0x00000003
        /*0690*/ 	.word	0x00000020
        /*0694*/ 	.short	0x010a
        /*0696*/ 	.byte	0xff
	.zero		1


	//   ....[89]....
        /*0698*/ 	.word	0x00006b90
        /*069c*/ 	.word	0x00000003
        /*06a0*/ 	.word	0x00000020
        /*06a4*/ 	.short	0x010a
        /*06a6*/ 	.byte	0xff
	.zero		1


	//   ....[90]....
        /*06a8*/ 	.word	0x000073f0
        /*06ac*/ 	.word	0x0000005b
        /*06b0*/ 	.word	0x00000000
        /*06b4*/ 	.short	0x0101
        /*06b6*/ 	.byte	0xff
	.zero		1


	//   ....[91]....
        /*06b8*/ 	.word	0x00007410
        /*06bc*/ 	.word	0x0000005c
        /*06c0*/ 	.word	0x00000020
        /*06c4*/ 	.short	0x010a
        /*06c6*/ 	.byte	0xff
	.zero		1


	//   ....[92]....
        /*06c8*/ 	.word	0x000074e0
        /*06cc*/ 	.word	0x0000005c
        /*06d0*/ 	.word	0x00000020
        /*06d4*/ 	.short	0x010a
        /*06d6*/ 	.byte	0xff
	.zero		1


	//   ....[93]....
        /*06d8*/ 	.word	0x00007d40
        /*06dc*/ 	.word	0x0000005b
        /*06e0*/ 	.word	0x00000000
        /*06e4*/ 	.short	0x0101
        /*06e6*/ 	.byte	0xff
	.zero		1


	//   ....[94]....
        /*06e8*/ 	.word	0x00007d60
        /*06ec*/ 	.word	0x0000005c
        /*06f0*/ 	.word	0x00000020
        /*06f4*/ 	.short	0x010a
        /*06f6*/ 	.byte	0xff
	.zero		1


	//   ....[95]....
        /*06f8*/ 	.word	0x00007e30
        /*06fc*/ 	.word	0x0000005c
        /*0700*/ 	.word	0x00000020
        /*0704*/ 	.short	0x010a
        /*0706*/ 	.byte	0xff
	.zero		1


	//   ....[96]....
        /*0708*/ 	.word	0x00008300
        /*070c*/ 	.word	0x000000ff
        /*0710*/ 	.word	0x00000000
        /*0714*/ 	.short	0x0101
        /*0716*/ 	.byte	0x04
	.zero		1


	//   ....[97]....
        /*0718*/ 	.word	0x000086f0
        /*071c*/ 	.word	0x00000002
        /*0720*/ 	.word	0x00000000
        /*0724*/ 	.short	0x0101
        /*0726*/ 	.byte	0xff
	.zero		1


	//   ....[98]....
        /*0728*/ 	.word	0x00008960
        /*072c*/ 	.word	0x000000ff
        /*0730*/ 	.word	0x00000000
        /*0734*/ 	.short	0x0101
        /*0736*/ 	.byte	0x04
	.zero		1


	//   ....[99]....
        /*0738*/ 	.word	0x00008980
        /*073c*/ 	.word	0x00000003
        /*0740*/ 	.word	0x000000e0
        /*0744*/ 	.short	0x010a
        /*0746*/ 	.byte	0xff
	.zero		1


	//   ....[100]....
        /*0748*/ 	.word	0x000089e0
        /*074c*/ 	.word	0x00000002
        /*0750*/ 	.word	0x00000010
        /*0754*/ 	.short	0x010a
        /*0756*/ 	.byte	0xff
	.zero		1


	//   ....[101]....
        /*0758*/ 	.word	0x00008a40
        /*075c*/ 	.word	0x00000002
        /*0760*/ 	.word	0x00000010
        /*0764*/ 	.short	0x010a
        /*0766*/ 	.byte	0xff
	.zero		1


	//   ....[102]....
        /*0768*/ 	.word	0x00008a90
        /*076c*/ 	.word	0x00000002
        /*0770*/ 	.word	0x00000070
        /*0774*/ 	.short	0x010a
        /*0776*/ 	.byte	0xff
	.zero		1


	//   ....[103]....
        /*0778*/ 	.word	0x00008af0
        /*077c*/ 	.word	0x00000000
        /*0780*/ 	.word	0x00000000
        /*0784*/ 	.short	0x010a
        /*0786*/ 	.byte	0xff
	.zero		1


	//   ....[104]....
        /*0788*/ 	.word	0x00008b40
        /*078c*/ 	.word	0x00000000
        /*0790*/ 	.word	0x000000d0
        /*0794*/ 	.short	0x010a
        /*0796*/ 	.byte	0xff
	.zero		1


	//   ....[105]....
        /*0798*/ 	.word	0x00008ba0
        /*079c*/ 	.word	0x00000000
        /*07a0*/ 	.word	0x00000080
        /*07a4*/ 	.short	0x010a
        /*07a6*/ 	.byte	0xff
	.zero		1


	//   ....[106]....
        /*07a8*/ 	.word	0x00008bf0
        /*07ac*/ 	.word	0x00000000
        /*07b0*/ 	.word	0x00000070
        /*07b4*/ 	.short	0x010a
        /*07b6*/ 	.byte	0xff
	.zero		1


	//   ....[107]....
        /*07b8*/ 	.word	0x00008c50
        /*07bc*/ 	.word	0x00000000
        /*07c0*/ 	.word	0x00000080
        /*07c4*/ 	.short	0x010a
        /*07c6*/ 	.byte	0xff
	.zero		1


	//   ....[108]....
        /*07c8*/ 	.word	0x00008ca0
        /*07cc*/ 	.word	0x00000000
        /*07d0*/ 	.word	0x00000070
        /*07d4*/ 	.short	0x010a
        /*07d6*/ 	.byte	0xff
	.zero		1


	//   ....[109]....
        /*07d8*/ 	.word	0x00008d10
        /*07dc*/ 	.word	0x00000003
        /*07e0*/ 	.word	0x000000b0
        /*07e4*/ 	.short	0x010a
        /*07e6*/ 	.byte	0xff
	.zero		1


	//   ....[110]....
        /*07e8*/ 	.word	0x00008d70
        /*07ec*/ 	.word	0x00000000
        /*07f0*/ 	.word	0x00000000
        /*07f4*/ 	.short	0x010a
        /*07f6*/ 	.byte	0xff
	.zero		1


	//   ....[111]....
        /*07f8*/ 	.word	0x00008dd0
        /*07fc*/ 	.word	0x00000000
        /*0800*/ 	.word	0x00000000
        /*0804*/ 	.short	0x010a
        /*0806*/ 	.byte	0xff
	.zero		1


	//   ....[112]....
        /*0808*/ 	.word	0x00008e30
        /*080c*/ 	.word	0x00000000
        /*0810*/ 	.word	0x00000000
        /*0814*/ 	.short	0x010a
        /*0816*/ 	.byte	0xff
	.zero		1


	//   ....[113]....
        /*0818*/ 	.word	0x00008e90
        /*081c*/ 	.word	0x00000000
        /*0820*/ 	.word	0x00000000
        /*0824*/ 	.short	0x010a
        /*0826*/ 	.byte	0xff
	.zero		1


	//   ....[114]....
        /*0828*/ 	.word	0x00008ef0
        /*082c*/ 	.word	0x00000000
        /*0830*/ 	.word	0x00000000
        /*0834*/ 	.short	0x010a
        /*0836*/ 	.byte	0xff
	.zero		1


	//   ....[115]....
        /*0838*/ 	.word	0x00008f40
        /*083c*/ 	.word	0x00000000
        /*0840*/ 	.word	0x00000070
        /*0844*/ 	.short	0x010a
        /*0846*/ 	.byte	0xff
	.zero		1


	//   ....[116]....
        /*0848*/ 	.word	0x00008fa0
        /*084c*/ 	.word	0x00000000
        /*0850*/ 	.word	0x00000068
        /*0854*/ 	.short	0x010a
        /*0856*/ 	.byte	0xff
	.zero		1


	//   ....[117]....
        /*0858*/ 	.word	0x00009000
        /*085c*/ 	.word	0x00000003
        /*0860*/ 	.word	0x00000040
        /*0864*/ 	.short	0x010a
        /*0866*/ 	.byte	0xff
	.zero		1


	//   ....[118]....
        /*0868*/ 	.word	0x00009060
        /*086c*/ 	.word	0x00000003
        /*0870*/ 	.word	0x00000048
        /*0874*/ 	.short	0x010a
        /*0876*/ 	.byte	0xff
	.zero		1


	//   ....[119]....
        /*0878*/ 	.word	0x000090c0
        /*087c*/ 	.word	0x00000003
        /*0880*/ 	.word	0x00000050
        /*0884*/ 	.short	0x010a
        /*0886*/ 	.byte	0xff
	.zero		1


	//   ....[120]....
        /*0888*/ 	.word	0x00009120
        /*088c*/ 	.word	0x00000003
        /*0890*/ 	.word	0x00000058
        /*0894*/ 	.short	0x010a
        /*0896*/ 	.byte	0xff
	.zero		1


	//   ....[121]....
        /*0898*/ 	.word	0x00009180
        /*089c*/ 	.word	0x00000000
        /*08a0*/ 	.word	0x00000040
        /*08a4*/ 	.short	0x010a
        /*08a6*/ 	.byte	0xff
	.zero		1


	//   ....[122]....
        /*08a8*/ 	.word	0x000091e0
        /*08ac*/ 	.word	0x00000000
        /*08b0*/ 	.word	0x00000048
        /*08b4*/ 	.short	0x010a
        /*08b6*/ 	.byte	0xff
	.zero		1


	//   ....[123]....
        /*08b8*/ 	.word	0x00009240
        /*08bc*/ 	.word	0x00000000
        /*08c0*/ 	.word	0x00000050
        /*08c4*/ 	.short	0x010a
        /*08c6*/ 	.byte	0xff
	.zero		1


	//   ....[124]....
        /*08c8*/ 	.word	0x00009290
        /*08cc*/ 	.word	0x00000000
        /*08d0*/ 	.word	0x00000070
        /*08d4*/ 	.short	0x010a
        /*08d6*/ 	.byte	0xff
	.zero		1


	//   ....[125]....
        /*08d8*/ 	.word	0x000092f0
        /*08dc*/ 	.word	0x00000000
        /*08e0*/ 	.word	0x00000020
        /*08e4*/ 	.short	0x010a
        /*08e6*/ 	.byte	0xff
	.zero		1


	//   ....[126]....
        /*08e8*/ 	.word	0x00009340
        /*08ec*/ 	.word	0x00000058
        /*08f0*/ 	.word	0x00000090
        /*08f4*/ 	.short	0x010a
        /*08f6*/ 	.byte	0xff
	.zero		1


	//   ....[127]....
        /*08f8*/ 	.word	0x00009390
        /*08fc*/ 	.word	0x00000003
        /*0900*/ 	.word	0x00000020
        /*0904*/ 	.short	0x010a
        /*0906*/ 	.byte	0xff
	.zero		1


	//   ....[128]....
        /*0908*/ 	.word	0x000093e0
        /*090c*/ 	.word	0x0000005c
        /*0910*/ 	.word	0x00000020
        /*0914*/ 	.short	0x010a
        /*0916*/ 	.byte	0xff
	.zero		1


	//   ....[129]....
        /*0918*/ 	.word	0x00009430
        /*091c*/ 	.word	0x0000005c
        /*0920*/ 	.word	0x00000020
        /*0924*/ 	.short	0x010a
        /*0926*/ 	.byte	0xff
	.zero		1


	//----- nvinfo : EIATTR_NUM_MBARRIERS
	.align		4
.L_47:
        /*0928*/ 	.byte	0x03, 0x38
        /*092a*/ 	.short	0x001e


	//----- nvinfo : EIATTR_EXIT_INSTR_OFFSETS
	.align		4
        /*092c*/ 	.byte	0x04, 0x1c
        /*092e*/ 	.short	(.L_49 - .L_48)


	//   ....[0]....
.L_48:
        /*0930*/ 	.word	0x00002850


	//   ....[1]....
        /*0934*/ 	.word	0x00002d40


	//   ....[2]....
        /*0938*/ 	.word	0x00002da0


	//   ....[3]....
        /*093c*/ 	.word	0x000041e0


	//   ....[4]....
        /*0940*/ 	.word	0x00005250


	//   ....[5]....
        /*0944*/ 	.word	0x00005290


	//   ....[6]....
        /*0948*/ 	.word	0x00008850


	//   ....[7]....
        /*094c*/ 	.word	0x000088d0


	//   ....[8]....
        /*0950*/ 	.word	0x00008900


	//   ....[9]....
        /*0954*/ 	.word	0x00008970


	//----- nvinfo : EIATTR_MAX_THREADS
	.align		4
.L_49:
        /*0958*/ 	.byte	0x04, 0x05
        /*095a*/ 	.short	(.L_51 - .L_50)
.L_50:
        /*095c*/ 	.word	0x00000100
        /*0960*/ 	.word	0x00000001
        /*0964*/ 	.word	0x00000001


	//----- nvinfo : EIATTR_CRS_STACK_SIZE
	.align		4
.L_51:
        /*0968*/ 	.byte	0x04, 0x1e
        /*096a*/ 	.short	(.L_53 - .L_52)
.L_52:
        /*096c*/ 	.word	0x00000000


	//----- nvinfo : EIATTR_CBANK_PARAM_SIZE
	.align		4
.L_53:
        /*0970*/ 	.byte	0x03, 0x19
        /*0972*/ 	.short	0x0800


	//----- nvinfo : EIATTR_PARAM_CBANK
	.align		4
        /*0974*/ 	.byte	0x04, 0x0a
        /*0976*/ 	.short	(.L_55 - .L_54)
	.align		4
.L_54:
        /*0978*/ 	.word	index@(.nv.constant0._ZN7cutlass13device_kernelINS_4gemm6kernel13GemmUniversalIN4cute5tupleIJiiiiEEENS1_10collective13CollectiveMmaINS1_35MainloopSm100TmaUmmaWarpSpecializedILi2ELi2ELi4ENS5_IJNS4_1CILi1EEESB_SB_EEEEENS5_IJNSA_ILi128EEENSA_ILi64EEESE_EEENS_10tfloat32_tENS5_IJlSB_lEEESH_SI_NS4_8TiledMMAINS4_8MMA_AtomIJNS4_17SM100_MMA_TF32_SSISH_SH_fLi128ELi64ELNS4_4UMMA5MajorE0ELSN_0ELNSM_7ScaleInE0ELSO_0EEEEEENS4_6LayoutISC_NS5_IJNSA_ILi0EEESS_SS_EEEEENS5_IJNS4_10UnderscoreESV_SV_EEEEENS4_13SM90_TMA_LOADENS4_14ComposedLayoutINS4_7SwizzleILi3ELi4ELi3EEENS4_18smem_ptr_flag_bitsILi32EEENSR_INS5_IJNSA_ILi8EEENSA_ILi32EEEEEENS5_IJS15_SB_EEEEEEEvNS4_8identityESY_S19_vS1A_EENS_8epilogue10collective18CollectiveEpilogueINS1C_23Sm100TmaWarpSpecializedILi4ELi2ELi16ELb1ELb0EEEJSG_NS5_IJNSR_ISE_SB_EENSR_INSA_ILi16EEESB_EEEEESH_SI_SH_SI_NS1C_6fusion15FusionCallbacksIS1G_NS1L_17LinearCombinationISH_fSH_fLNS_15FloatRoundStyleE2EEESG_S1K_JEEENS4_5SM1004TMEM4LOAD26SM100_TMEM_LOAD_32dp32b16xESY_NSZ_INS10_ILi2ELi4ELi3EEES13_NSR_INS5_IJS14_S1I_EEENS5_IJS1I_SB_EEEEEEENS4_39AutoVectorizingCopyWithAssumedAlignmentILi128EEENS4_14SM90_TMA_STOREES1Z_S21_S21_EEEvvEEEEvNT_6ParamsE)
        /*097c*/ 	.short	0x0380
        /*097e*/ 	.short	0x0800


	//----- nvinfo : EIATTR_SW_WAR
	.align		4
.L_55:
        /*0980*/ 	.byte	0x04, 0x36
        /*0982*/ 	.short	(.L_57 - .L_56)
.L_56:
        /*0984*/ 	.word	0x00000008
.L_57:


//--------------------- .nv.callgraph             --------------------------
	.section	.nv.callgraph,"",@"SHT_CUDA_CALLGRAPH"
	.align	4
	.sectionentsize	8
	.align		4
        /*0000*/ 	.word	0x00000000
	.align		4
        /*0004*/ 	.word	0xffffffff
	.align		4
        /*0008*/ 	.word	index@(_ZN7cutlass13device_kernelINS_4gemm6kernel13GemmUniversalIN4cute5tupleIJiiiiEEENS1_10collective13CollectiveMmaINS1_35MainloopSm100TmaUmmaWarpSpecializedILi2ELi2ELi4ENS5_IJNS4_1CILi1EEESB_SB_EEEEENS5_IJNSA_ILi128EEENSA_ILi64EEESE_EEENS_10tfloat32_tENS5_IJlSB_lEEESH_SI_NS4_8TiledMMAINS4_8MMA_AtomIJNS4_17SM100_MMA_TF32_SSISH_SH_fLi128ELi64ELNS4_4UMMA5MajorE0ELSN_0ELNSM_7ScaleInE0ELSO_0EEEEEENS4_6LayoutISC_NS5_IJNSA_ILi0EEESS_SS_EEEEENS5_IJNS4_10UnderscoreESV_SV_EEEEENS4_13SM90_TMA_LOADENS4_14ComposedLayoutINS4_7SwizzleILi3ELi4ELi3EEENS4_18smem_ptr_flag_bitsILi32EEENSR_INS5_IJNSA_ILi8EEENSA_ILi32EEEEEENS5_IJS15_SB_EEEEEEEvNS4_8identityESY_S19_vS1A_EENS_8epilogue10collective18CollectiveEpilogueINS1C_23Sm100TmaWarpSpecializedILi4ELi2ELi16ELb1ELb0EEEJSG_NS5_IJNSR_ISE_SB_EENSR_INSA_ILi16EEESB_EEEEESH_SI_SH_SI_NS1C_6fusion15FusionCallbacksIS1G_NS1L_17LinearCombinationISH_fSH_fLNS_15FloatRoundStyleE2EEESG_S1K_JEEENS4_5SM1004TMEM4LOAD26SM100_TMEM_LOAD_32dp32b16xESY_NSZ_INS10_ILi2ELi4ELi3EEES13_NSR_INS5_IJS14_S1I_EEENS5_IJS1I_SB_EEEEEEENS4_39AutoVectorizingCopyWithAssumedAlignmentILi128EEENS4_14SM90_TMA_STOREES1Z_S21_S21_EEEvvEEEEvNT_6ParamsE)
	.align		4
        /*000c*/ 	.word	index@(__assertfail)
	.align		4
        /*0010*/ 	.word	0x00000000
	.align		4
        /*0014*/ 	.word	0xfffffffe
	.align		4
        /*0018*/ 	.word	0x00000000
	.align		4
        /*001c*/ 	.word	0xfffffffd
	.align		4
        /*0020*/ 	.word	0x00000000
	.align		4
        /*0024*/ 	.word	0xfffffffc


//--------------------- .nv.constant4             --------------------------
	.section	.nv.constant4,"a",@progbits
	.align	8
	.align		8
.nv.constant4:
        /*0000*/ 	.dword	__assertfail
	.align		8
        /*0008*/ 	.dword	__unnamed_1
	.align		8
        /*0010*/ 	.dword	__unnamed_2
	.align		8
        /*0018*/ 	.dword	_ZN39_INTERNAL_6260d230_4_k_cu_1b67ff5c_95344cuda3std3__45__cpo5beginE
	.align		8
        /*0020*/ 	.dword	_ZN39_INTERNAL_6260d230_4_k_cu_1b67ff5c_95344cuda3std3__45__cpo3endE
	.align		8
        /*0028*/ 	.dword	_ZN39_INTERNAL_6260d230_4_k_cu_1b67ff5c_95344cuda3std3__45__cpo6cbeginE
	.align		8
        /*0030*/ 	.dword	_ZN39_INTERNAL_6260d230_4_k_cu_1b67ff5c_95344cuda3std3__45__cpo4cendE
	.align		8
        /*0038*/ 	.dword	_ZN39_INTERNAL_6260d230_4_k_cu_1b67ff5c_95344cuda3std3__441_GLOBAL__N__6260d230_4_k_cu_1b67ff5c_95346ignoreE
	.align		8
        /*0040*/ 	.dword	_ZN39_INTERNAL_6260d230_4_k_cu_1b67ff5c_95344cuda3std3__419piecewise_constructE
	.align		8
        /*0048*/ 	.dword	_ZN39_INTERNAL_6260d230_4_k_cu_1b67ff5c_95344cuda3std3__48in_placeE
	.align		8
        /*0050*/ 	.dword	_ZN39_INTERNAL_6260d230_4_k_cu_1b67ff5c_95344cuda3std6ranges3__45__cpo4swapE
	.align		8
        /*0058*/ 	.dword	_ZN39_INTERNAL_6260d230_4_k_cu_1b67ff5c_95344cuda3std6ranges3__45__cpo9iter_moveE
	.align		8
        /*0060*/ 	.dword	_ZN39_INTERNAL_6260d230_4_k_cu_1b67ff5c_95344cute7productE
	.align		8
        /*0068*/ 	.dword	_ZN39_INTERNAL_6260d230_4_k_cu_1b67ff5c_95344cute1_E
	.align		8
        /*0070*/ 	.dword	$str$25
	.align		8
        /*0078*/ 	.dword	$str$26
	.align		8
        /*0080*/ 	.dword	$str$27
	.align		8
        /*0088*/ 	.dword	$str$28


//--------------------- .text._ZN7cutlass13device_kernelINS_4gemm6kernel13GemmUniversalIN4cute5tupleIJiiiiEEENS1_10collective13CollectiveMmaINS1_35MainloopSm100TmaUmmaWarpSpecializedILi2ELi2ELi4ENS5_IJNS4_1CILi1EEESB_SB_EEEEENS5_IJNSA_ILi128EEENSA_ILi64EEESE_EEENS_10tfloat32_tENS5_IJlSB_lEEESH_SI_NS4_8TiledMMAINS4_8MMA_AtomIJNS4_17SM100_MMA_TF32_SSISH_SH_fLi128ELi64ELNS4_4UMMA5MajorE0ELSN_0ELNSM_7ScaleInE0ELSO_0EEEEEENS4_6LayoutISC_NS5_IJNSA_ILi0EEESS_SS_EEEEENS5_IJNS4_10UnderscoreESV_SV_EEEEENS4_13SM90_TMA_LOADENS4_14ComposedLayoutINS4_7SwizzleILi3ELi4ELi3EEENS4_18smem_ptr_flag_bitsILi32EEENSR_INS5_IJNSA_ILi8EEENSA_ILi32EEEEEENS5_IJS15_SB_EEEEEEEvNS4_8identityESY_S19_vS1A_EENS_8epilogue10collective18CollectiveEpilogueINS1C_23Sm100TmaWarpSpecializedILi4ELi2ELi16ELb1ELb0EEEJSG_NS5_IJNSR_ISE_SB_EENSR_INSA_ILi16EEESB_EEEEESH_SI_SH_SI_NS1C_6fusion15FusionCallbacksIS1G_NS1L_17LinearCombinationISH_fSH_fLNS_15FloatRoundStyleE2EEESG_S1K_JEEENS4_5SM1004TMEM4LOAD26SM100_TMEM_LOAD_32dp32b16xESY_NSZ_INS10_ILi2ELi4ELi3EEES13_NSR_INS5_IJS14_S1I_EEENS5_IJS1I_SB_EEEEEEENS4_39AutoVectorizingCopyWithAssumedAlignmentILi128EEENS4_14SM90_TMA_STOREES1Z_S21_S21_EEEvvEEEEvNT_6ParamsE --------------------------
	.section	.text._ZN7cutlass13device_kernelINS_4gemm6kernel13GemmUniversalIN4cute5tupleIJiiiiEEENS1_10collective13CollectiveMmaINS1_35MainloopSm100TmaUmmaWarpSpecializedILi2ELi2ELi4ENS5_IJNS4_1CILi1EEESB_SB_EEEEENS5_IJNSA_ILi128EEENSA_ILi64EEESE_EEENS_10tfloat32_tENS5_IJlSB_lEEESH_SI_NS4_8TiledMMAINS4_8MMA_AtomIJNS4_17SM100_MMA_TF32_SSISH_SH_fLi128ELi64ELNS4_4UMMA5MajorE0ELSN_0ELNSM_7ScaleInE0ELSO_0EEEEEENS4_6LayoutISC_NS5_IJNSA_ILi0EEESS_SS_EEEEENS5_IJNS4_10UnderscoreESV_SV_EEEEENS4_13SM90_TMA_LOADENS4_14ComposedLayoutINS4_7SwizzleILi3ELi4ELi3EEENS4_18smem_ptr_flag_bitsILi32EEENSR_INS5_IJNSA_ILi8EEENSA_ILi32EEEEEENS5_IJS15_SB_EEEEEEEvNS4_8identityESY_S19_vS1A_EENS_8epilogue10collective18CollectiveEpilogueINS1C_23Sm100TmaWarpSpecializedILi4ELi2ELi16ELb1ELb0EEEJSG_NS5_IJNSR_ISE_SB_EENSR_INSA_ILi16EEESB_EEEEESH_SI_SH_SI_NS1C_6fusion15FusionCallbacksIS1G_NS1L_17LinearCombinationISH_fSH_fLNS_15FloatRoundStyleE2EEESG_S1K_JEEENS4_5SM1004TMEM4LOAD26SM100_TMEM_LOAD_32dp32b16xESY_NSZ_INS10_ILi2ELi4ELi3EEES13_NSR_INS5_IJS14_S1I_EEENS5_IJS1I_SB_EEEEEEENS4_39AutoVectorizingCopyWithAssumedAlignmentILi128EEENS4_14SM90_TMA_STOREES1Z_S21_S21_EEEvvEEEEvNT_6ParamsE,"ax",@progbits
	.align	128
.text._ZN7cutlass13device_kernelINS_4gemm6kernel13GemmUniversalIN4cute5tupleIJiiiiEEENS1_10collective13CollectiveMmaINS1_35MainloopSm100TmaUmmaWarpSpecializedILi2ELi2ELi4ENS5_IJNS4_1CILi1EEESB_SB_EEEEENS5_IJNSA_ILi128EEENSA_ILi64EEESE_EEENS_10tfloat32_tENS5_IJlSB_lEEESH_SI_NS4_8TiledMMAINS4_8MMA_AtomIJNS4_17SM100_MMA_TF32_SSISH_SH_fLi128ELi64ELNS4_4UMMA5MajorE0ELSN_0ELNSM_7ScaleInE0ELSO_0EEEEEENS4_6LayoutISC_NS5_IJNSA_ILi0EEESS_SS_EEEEENS5_IJNS4_10UnderscoreESV_SV_EEEEENS4_13SM90_TMA_LOADENS4_14ComposedLayoutINS4_7SwizzleILi3ELi4ELi3EEENS4_18smem_ptr_flag_bitsILi32EEENSR_INS5_IJNSA_ILi8EEENSA_ILi32EEEEEENS5_IJS15_SB_EEEEEEEvNS4_8identityESY_S19_vS1A_EENS_8epilogue10collective18CollectiveEpilogueINS1C_23Sm100TmaWarpSpecializedILi4ELi2ELi16ELb1ELb0EEEJSG_NS5_IJNSR_ISE_SB_EENSR_INSA_ILi16EEESB_EEEEESH_SI_SH_SI_NS1C_6fusion15FusionCallbacksIS1G_NS1L_17LinearCombinationISH_fSH_fLNS_15FloatRoundStyleE2EEESG_S1K_JEEENS4_5SM1004TMEM4LOAD26SM100_TMEM_LOAD_32dp32b16xESY_NSZ_INS10_ILi2ELi4ELi3EEES13_NSR_INS5_IJS14_S1I_EEENS5_IJS1I_SB_EEEEEEENS4_39AutoVectorizingCopyWithAssumedAlignmentILi128EEENS4_14SM90_TMA_STOREES1Z_S21_S21_EEEvvEEEEvNT_6ParamsE:
        .type           _ZN7cutlass13device_kernelINS_4gemm6kernel13GemmUniversalIN4cute5tupleIJiiiiEEENS1_10collective13CollectiveMmaINS1_35MainloopSm100TmaUmmaWarpSpecializedILi2ELi2ELi4ENS5_IJNS4_1CILi1EEESB_SB_EEEEENS5_IJNSA_ILi128EEENSA_ILi64EEESE_EEENS_10tfloat32_tENS5_IJlSB_lEEESH_SI_NS4_8TiledMMAINS4_8MMA_AtomIJNS4_17SM100_MMA_TF32_SSISH_SH_fLi128ELi64ELNS4_4UMMA5MajorE0ELSN_0ELNSM_7ScaleInE0ELSO_0EEEEEENS4_6LayoutISC_NS5_IJNSA_ILi0EEESS_SS_EEEEENS5_IJNS4_10UnderscoreESV_SV_EEEEENS4_13SM90_TMA_LOADENS4_14ComposedLayoutINS4_7SwizzleILi3ELi4ELi3EEENS4_18smem_ptr_flag_bitsILi32EEENSR_INS5_IJNSA_ILi8EEENSA_ILi32EEEEEENS5_IJS15_SB_EEEEEEEvNS4_8identityESY_S19_vS1A_EENS_8epilogue10collective18CollectiveEpilogueINS1C_23Sm100TmaWarpSpecializedILi4ELi2ELi16ELb1ELb0EEEJSG_NS5_IJNSR_ISE_SB_EENSR_INSA_ILi16EEESB_EEEEESH_SI_SH_SI_NS1C_6fusion15FusionCallbacksIS1G_NS1L_17LinearCombinationISH_fSH_fLNS_15FloatRoundStyleE2EEESG_S1K_JEEENS4_5SM1004TMEM4LOAD26SM100_TMEM_LOAD_32dp32b16xESY_NSZ_INS10_ILi2ELi4ELi3EEES13_NSR_INS5_IJS14_S1I_EEENS5_IJS1I_SB_EEEEEEENS4_39AutoVectorizingCopyWithAssumedAlignmentILi128EEENS4_14SM90_TMA_STOREES1Z_S21_S21_EEEvvEEEEvNT_6ParamsE,@function
        .size           _ZN7cutlass13device_kernelINS_4gemm6kernel13GemmUniversalIN4cute5tupleIJiiiiEEENS1_10collective13CollectiveMmaINS1_35MainloopSm100TmaUmmaWarpSpecializedILi2ELi2ELi4ENS5_IJNS4_1CILi1EEESB_SB_EEEEENS5_IJNSA_ILi128EEENSA_ILi64EEESE_EEENS_10tfloat32_tENS5_IJlSB_lEEESH_SI_NS4_8TiledMMAINS4_8MMA_AtomIJNS4_17SM100_MMA_TF32_SSISH_SH_fLi128ELi64ELNS4_4UMMA5MajorE0ELSN_0ELNSM_7ScaleInE0ELSO_0EEEEEENS4_6LayoutISC_NS5_IJNSA_ILi0EEESS_SS_EEEEENS5_IJNS4_10UnderscoreESV_SV_EEEEENS4_13SM90_TMA_LOADENS4_14ComposedLayoutINS4_7SwizzleILi3ELi4ELi3EEENS4_18smem_ptr_flag_bitsILi32EEENSR_INS5_IJNSA_ILi8EEENSA_ILi32EEEEEENS5_IJS15_SB_EEEEEEEvNS4_8identityESY_S19_vS1A_EENS_8epilogue10collective18CollectiveEpilogueINS1C_23Sm100TmaWarpSpecializedILi4ELi2ELi16ELb1ELb0EEEJSG_NS5_IJNSR_ISE_SB_EENSR_INSA_ILi16EEESB_EEEEESH_SI_SH_SI_NS1C_6fusion15FusionCallbacksIS1G_NS1L_17LinearCombinationISH_fSH_fLNS_15FloatRoundStyleE2EEESG_S1K_JEEENS4_5SM1004TMEM4LOAD26SM100_TMEM_LOAD_32dp32b16xESY_NSZ_INS10_ILi2ELi4ELi3EEES13_NSR_INS5_IJS14_S1I_EEENS5_IJS1I_SB_EEEEEEENS4_39AutoVectorizingCopyWithAssumedAlignmentILi128EEENS4_14SM90_TMA_STOREES1Z_S21_S21_EEEvvEEEEvNT_6ParamsE,(.L_x_174 - _ZN7cutlass13device_kernelINS_4gemm6kernel13GemmUniversalIN4cute5tupleIJiiiiEEENS1_10collective13CollectiveMmaINS1_35MainloopSm100TmaUmmaWarpSpecializedILi2ELi2ELi4ENS5_IJNS4_1CILi1EEESB_SB_EEEEENS5_IJNSA_ILi128EEENSA_ILi64EEESE_EEENS_10tfloat32_tENS5_IJlSB_lEEESH_SI_NS4_8TiledMMAINS4_8MMA_AtomIJNS4_17SM100_MMA_TF32_SSISH_SH_fLi128ELi64ELNS4_4UMMA5MajorE0ELSN_0ELNSM_7ScaleInE0ELSO_0EEEEEENS4_6LayoutISC_NS5_IJNSA_ILi0EEESS_SS_EEEEENS5_IJNS4_10UnderscoreESV_SV_EEEEENS4_13SM90_TMA_LOADENS4_14ComposedLayoutINS4_7SwizzleILi3ELi4ELi3EEENS4_18smem_ptr_flag_bitsILi32EEENSR_INS5_IJNSA_ILi8EEENSA_ILi32EEEEEENS5_IJS15_SB_EEEEEEEvNS4_8identityESY_S19_vS1A_EENS_8epilogue10collective18CollectiveEpilogueINS1C_23Sm100TmaWarpSpecializedILi4ELi2ELi16ELb1ELb0EEEJSG_NS5_IJNSR_ISE_SB_EENSR_INSA_ILi16EEESB_EEEEESH_SI_SH_SI_NS1C_6fusion15FusionCallbacksIS1G_NS1L_17LinearCombinationISH_fSH_fLNS_15FloatRoundStyleE2EEESG_S1K_JEEENS4_5SM1004TMEM4LOAD26SM100_TMEM_LOAD_32dp32b16xESY_NSZ_INS10_ILi2ELi4ELi3EEES13_NSR_INS5_IJS14_S1I_EEENS5_IJS1I_SB_EEEEEEENS4_39AutoVectorizingCopyWithAssumedAlignmentILi128EEENS4_14SM90_TMA_STOREES1Z_S21_S21_EEEvvEEEEvNT_6ParamsE)
        .other          _ZN7cutlass13device_kernelINS_4gemm6kernel13GemmUniversalIN4cute5tupleIJiiiiEEENS1_10collective13CollectiveMmaINS1_35MainloopSm100TmaUmmaWarpSpecializedILi2ELi2ELi4ENS5_IJNS4_1CILi1EEESB_SB_EEEEENS5_IJNSA_ILi128EEENSA_ILi64EEESE_EEENS_10tfloat32_tENS5_IJlSB_lEEESH_SI_NS4_8TiledMMAINS4_8MMA_AtomIJNS4_17SM100_MMA_TF32_SSISH_SH_fLi128ELi64ELNS4_4UMMA5MajorE0ELSN_0ELNSM_7ScaleInE0ELSO_0EEEEEENS4_6LayoutISC_NS5_IJNSA_ILi0EEESS_SS_EEEEENS5_IJNS4_10UnderscoreESV_SV_EEEEENS4_13SM90_TMA_LOADENS4_14ComposedLayoutINS4_7SwizzleILi3ELi4ELi3EEENS4_18smem_ptr_flag_bitsILi32EEENSR_INS5_IJNSA_ILi8EEENSA_ILi32EEEEEENS5_IJS15_SB_EEEEEEEvNS4_8identityESY_S19_vS1A_EENS_8epilogue10collective18CollectiveEpilogueINS1C_23Sm100TmaWarpSpecializedILi4ELi2ELi16ELb1ELb0EEEJSG_NS5_IJNSR_ISE_SB_EENSR_INSA_ILi16EEESB_EEEEESH_SI_SH_SI_NS1C_6fusion15FusionCallbacksIS1G_NS1L_17LinearCombinationISH_fSH_fLNS_15FloatRoundStyleE2EEESG_S1K_JEEENS4_5SM1004TMEM4LOAD26SM100_TMEM_LOAD_32dp32b16xESY_NSZ_INS10_ILi2ELi4ELi3EEES13_NSR_INS5_IJS14_S1I_EEENS5_IJS1I_SB_EEEEEEENS4_39AutoVectorizingCopyWithAssumedAlignmentILi128EEENS4_14SM90_TMA_STOREES1Z_S21_S21_EEEvvEEEEvNT_6ParamsE,@"STO_CUDA_ENTRY STV_DEFAULT"
_ZN7cutlass13device_kernelINS_4gemm6kernel13GemmUniversalIN4cute5tupleIJiiiiEEENS1_10collective13CollectiveMmaINS1_35MainloopSm100TmaUmmaWarpSpecializedILi2ELi2ELi4ENS5_IJNS4_1CILi1EEESB_SB_EEEEENS5_IJNSA_ILi128EEENSA_ILi64EEESE_EEENS_10tfloat32_tENS5_IJlSB_lEEESH_SI_NS4_8TiledMMAINS4_8MMA_AtomIJNS4_17SM100_MMA_TF32_SSISH_SH_fLi128ELi64ELNS4_4UMMA5MajorE0ELSN_0ELNSM_7ScaleInE0ELSO_0EEEEEENS4_6LayoutISC_NS5_IJNSA_ILi0EEESS_SS_EEEEENS5_IJNS4_10UnderscoreESV_SV_EEEEENS4_13SM90_TMA_LOADENS4_14ComposedLayoutINS4_7SwizzleILi3ELi4ELi3EEENS4_18smem_ptr_flag_bitsILi32EEENSR_INS5_IJNSA_ILi8EEENSA_ILi32EEEEEENS5_IJS15_SB_EEEEEEEvNS4_8identityESY_S19_vS1A_EENS_8epilogue10collective18CollectiveEpilogueINS1C_23Sm100TmaWarpSpecializedILi4ELi2ELi16ELb1ELb0EEEJSG_NS5_IJNSR_ISE_SB_EENSR_INSA_ILi16EEESB_EEEEESH_SI_SH_SI_NS1C_6fusion15FusionCallbacksIS1G_NS1L_17LinearCombinationISH_fSH_fLNS_15FloatRoundStyleE2EEESG_S1K_JEEENS4_5SM1004TMEM4LOAD26SM100_TMEM_LOAD_32dp32b16xESY_NSZ_INS10_ILi2ELi4ELi3EEES13_NSR_INS5_IJS14_S1I_EEENS5_IJS1I_SB_EEEEEEENS4_39AutoVectorizingCopyWithAssumedAlignmentILi128EEENS4_14SM90_TMA_STOREES1Z_S21_S21_EEEvvEEEEvNT_6ParamsE:
[----:B------:R-:W1:Y:S01]  /*0000*/  LDC R1, c[0x0][0x37c] ;  /* 0x0000df00ff017b82 */ /* 0x000e620000000800 */
[----:B------:R-:W2:Y:S01]  /*0010*/  S2R R81, SR_TID.X ;  /* 0x0000000000517919 */ /* 0x000ea20000002100 */
[----:B------:R-:W3:Y:S01]  /*0020*/  LDCU.64 UR8, c[0x0][0x890] ;  /* 0x00011200ff0877ac */ /* 0x000ee20008000a00 */
[----:B------:R-:W-:Y:S02]  /*0030*/  PRMT R67, RZ, 0x7610, R67 ;  /* 0x00007610ff437816 */ /* 0x000fe40000000043 */
[----:B------:R-:W-:Y:S01]  /*0040*/  ELECT P5, URZ, PT ;  /* 0x0000000000ff782f */ /* 0x000fe200038a0000 */
[----:B------:R-:W4:Y:S01]  /*0050*/  LDCU.64 UR52, c[0x0][0x358] ;  /* 0x00006b00ff3477ac */ /* 0x000f220008000a00 */
[----:B---3--:R-:W-:-:S04]  /*0060*/  UISETP.NE.U32.AND UP0, UPT, UR8, URZ, UPT ;  /* 0x000000ff0800728c */ /* 0x008fc8000bf05070 */
[----:B------:R-:W-:Y:S01]  /*0070*/  UISETP.NE.AND.EX UP0, UPT, UR9, URZ, UPT, UP0 ;  /* 0x000000ff0900728c */ /* 0x000fe2000bf05300 */
[----:B--2---:R-:W-:-:S05]  /*0080*/  SHF.R.U32.HI R72, RZ, 0x5, R81 ;  /* 0x00000005ff487819 */ /* 0x004fca0000011651 */
[----:B------:R-:W2:Y:S02]  /*0090*/  SHFL.IDX PT, R0, R72, RZ, 0x1f ;  /* 0x00001fff48007589 */ /* 0x000ea400000e0000 */
[----:B--2---:R-:W-:Y:S01]  /*00a0*/  R2UR UR10, R0 ;  /* 0x00000000000a72ca */ /* 0x004fe200000e0000 */
[----:B-1--4-:R-:W-:-:S14]  /*00b0*/  BRA.U UP0, `(.L_x_0) ;  /* 0x00000001002c7547 */ /* 0x012fdc000b800000 */
[----:B------:R-:W1:Y:S02]  /*00c0*/  LDCU.64 UR4, c[0x0][0x888] ;  /* 0x00011100ff0477ac */ /* 0x000e640008000a00 */
[----:B-1----:R-:W-:-:S04]  /*00d0*/  UISETP.NE.U32.AND UP0, UPT, UR4, URZ, UPT ;  /* 0x000000ff0400728c */ /* 0x002fc8000bf05070 */
[----:B------:R-:W-:-:S09]  /*00e0*/  UISETP.NE.AND.EX UP0, UPT, UR5, URZ, UPT, UP0 ;  /* 0x000000ff0500728c */ /* 0x000fd2000bf05300 */
[----:B------:R-:W-:Y:S05]  /*00f0*/  BRA.U !UP0, `(.L_x_1) ;  /* 0x0000000108107547 */ /* 0x000fea000b800000 */
[----:B------:R-:W1:Y:S02]  /*0100*/  LDC.64 R2, c[0x0][0x888] ;  /* 0x00022200ff027b82 */ /* 0x000e640000000a00 */
[----:B-1----:R1:W5:Y:S01]  /*0110*/  LDG.E R35, desc[UR52][R2.64] ;  /* 0x0000003402237981 */ /* 0x002362000c1e1900 */
[----:B------:R-:W-:Y:S01]  /*0120*/  HFMA2 R67, -RZ, RZ, 0, 5.9604644775390625e-08 ;  /* 0x00000001ff437431 */ /* 0x000fe200000001ff */
[----:B------:R-:W-:Y:S05]  /*0130*/  BRA `(.L_x_0) ;  /* 0x00000000000c7947 */ /* 0x000fea0003800000 */
.L_x_1:
[----:B------:R-:W1:Y:S01]  /*0140*/  LDCU UR4, c[0x0][0x880] ;  /* 0x00011000ff0477ac */ /* 0x000e620008000800 */
[----:B------:R-:W-:Y:S01]  /*0150*/  HFMA2 R67, -RZ, RZ, 0, 5.9604644775390625e-08 ;  /* 0x00000001ff437431 */ /* 0x000fe200000001ff */
[----:B-1----:R-:W-:-:S07]  /*0160*/  MOV R35, UR4 ;  /* 0x0000000400237c02 */ /* 0x002fce0008000f00 */
.L_x_0:
[----:B------:R-:W2:Y:S02]  /*0170*/  LDCU.64 UR4, c[0x0][0x8b0] ;  /* 0x00011600ff0477ac */ /* 0x000ea40008000a00 */
[----:B--2---:R-:W-:-:S04]  /*0180*/  UISETP.NE.U32.AND UP0, UPT, UR4, URZ, UPT ;  /* 0x000000ff0400728c */ /* 0x004fc8000bf05070 */
[----:B------:R-:W-:-:S09]  /*0190*/  UISETP.NE.AND.EX UP0, UPT, UR5, URZ, UPT, UP0 ;  /* 0x000000ff0500728c */ /* 0x000fd2000bf05300 */
[----:B------:R-:W-:Y:S05]  /*01a0*/  BRA.U UP0, `(.L_x_2) ;  /* 0x0000000100247547 */ /* 0x000fea000b800000 */
[----:B------:R-:W2:Y:S02]  /*01b0*/  LDCU.64 UR4, c[0x0][0x8a8] ;  /* 0x00011500ff0477ac */ /* 0x000ea40008000a00 */
[----:B--2---:R-:W-:-:S04]  /*01c0*/  UISETP.NE.U32.AND UP0, UPT, UR4, URZ, UPT ;  /* 0x000000ff0400728c */ /* 0x004fc8000bf05070 */
[----:B------:R-:W-:-:S09]  /*01d0*/  UISETP.NE.AND.EX UP0, UPT, UR5, URZ, UPT, UP0 ;  /* 0x000000ff0500728c */ /* 0x000fd2000bf05300 */
[----:B------:R-:W-:Y:S05]  /*01e0*/  BRA.U !UP0, `(.L_x_3) ;  /* 0x00000001080c7547 */ /* 0x000fea000b800000 */
[----:B------:R-:W2:Y:S02]  /*01f0*/  LDC.64 R32, c[0x0][0x8a8] ;  /* 0x00022a00ff207b82 */ /* 0x000ea40000000a00 */
[----:B--2---:R2:W5:Y:S01]  /*0200*/  LDG.E R32, desc[UR52][R32.64] ;  /* 0x0000003420207981 */ /* 0x004562000c1e1900 */
[----:B------:R-:W-:Y:S05]  /*0210*/  BRA `(.L_x_2) ;  /* 0x0000000000087947 */ /* 0x000fea0003800000 */
.L_x_3:
[----:B------:R-:W2:Y:S02]  /*0220*/  LDCU UR4, c[0x0][0x8a0] ;  /* 0x00011400ff0477ac */ /* 0x000ea40008000800 */
[----:B--2---:R-:W-:Y:S02]  /*0230*/  MOV R32, UR4 ;  /* 0x0000000400207c02 */ /* 0x004fe40008000f00 */
.L_x_2:
[----:B------:R-:W-:Y:S01]  /*0240*/  IMAD.U32 R0, RZ, RZ, UR10 ;  /* 0x0000000aff007e24 */ /* 0x000fe2000f8e00ff */
[----:B------:R-:W-:Y:S04]  /*0250*/  BSSY.RECONVERGENT B0, `(.L_x_4) ;  /* 0x000000c000007945 */ /* 0x000fe80003800200 */
[C---:B------:R-:W-:Y:S02]  /*0260*/  ISETP.NE.OR P1, PT, R0.reuse, 0x1, !P5 ;  /* 0x000000010000780c */ /* 0x040fe40006f25670 */
[----:B------:R-:W-:-:S11]  /*0270*/  ISETP.NE.OR P0, PT, R0, 0x3, !P5 ;  /* 0x000000030000780c */ /* 0x000fd60006f05670 */
[----:B------:R-:W-:Y:S05]  /*0280*/  @P1 BRA `(.L_x_5) ;  /* 0x0000000000201947 */ /* 0x000fea0003800000 */
[----:B------:R-:W3:Y:S02]  /*0290*/  LDCU.64 UR4, c[0x0][0x348] ;  /* 0x00006900ff0477ac */ /* 0x000ee40008000a00 */
[----:B---3--:R-:W-:Y:S02]  /*02a0*/  UIADD3 UR6, UP1, UPT, UR4, 0x80, URZ ;  /* 0x0000008004067890 */ /* 0x008fe4000ff3e0ff */
[----:B------:R-:W-:Y:S02]  /*02b0*/  UIADD3 UR4, UP0, UPT, UR4, 0x180, URZ ;  /* 0x0000018004047890 */ /* 0x000fe4000ff1e0ff */
[----:B------:R-:W-:Y:S02]  /*02c0*/  UIADD3.X UR7, UPT, UPT, URZ, UR5, URZ, UP1, !UPT ;  /* 0x00000005ff077290 */ /* 0x000fe40008ffe4ff */
[----:B------:R-:W-:-:S07]  /*02d0*/  UIADD3.X UR5, UPT, UPT, URZ, UR5, URZ, UP0, !UPT ;  /* 0x00000005ff057290 */ /* 0x000fce00087fe4ff */
[----:B------:R3:W-:Y:S02]  /*02e0*/  UTMACCTL.PF [UR6] ;  /* 0x00000000060079b9 */ /* 0x0007e40008040000 */
[----:B------:R3:W-:Y:S02]  /*02f0*/  UTMACCTL.PF [UR4] ;  /* 0x00000000040079b9 */ /* 0x0007e40008040000 */
[----:B---3--:R-:W-:Y:S01]  /*0300*/  NOP ;  /* 0x0000000000007918 */ /* 0x008fe20000000000 */
.L_x_5:
[----:B------:R-:W-:Y:S05]  /*0310*/  BSYNC.RECONVERGENT B0 ;  /* 0x0000000000007941 */ /* 0x000fea0003800200 */
.L_x_4:
[----:B------:R-:W-:Y:S04]  /*0320*/  BSSY.RECONVERGENT B0, `(.L_x_6) ;  /* 0x000000a000007945 */ /* 0x000fe80003800200 */
        /* <DEDUP_REMOVED lines=9> */
.L_x_7:
[----:B------:R-:W-:Y:S05]  /*03c0*/  BSYNC.RECONVERGENT B0 ;  /* 0x0000000000007941 */ /* 0x000fea0003800200 */
.L_x_6:
[----:B------:R-:W3:Y:S01]  /*03d0*/  LDCU.64 UR4, c[0x0][0x888] ;  /* 0x00011100ff0477ac */ /* 0x000ee20008000a00 */
[----:B------:R-:W-:Y:S02]  /*03e0*/  UISETP.EQ.U32.AND UP1, UPT, UR8, URZ, UPT ;  /* 0x000000ff0800728c */ /* 0x000fe4000bf22070 */
[----:B------:R-:W-:Y:S02]  /*03f0*/  UPLOP3.LUT UP2, UPT, UPT, UPT, UPT, 0x80, 0x8 ;  /* 0x000000000008789c */ /* 0x000fe40003f4f070 */
[----:B---3--:R-:W-:-:S04]  /*0400*/  UISETP.NE.U32.AND UP0, UPT, UR4, URZ, UPT ;  /* 0x000000ff0400728c */ /* 0x008fc8000bf05070 */
[----:B------:R-:W-:-:S04]  /*0410*/  UISETP.NE.AND.EX UP0, UPT, UR5, URZ, UPT, UP0 ;  /* 0x000000ff0500728c */ /* 0x000fc8000bf05300 */
[----:B------:R-:W-:-:S04]  /*0420*/  UISETP.EQ.OR.EX UP3, UPT, UR9, URZ, !UP0, UP1 ;  /* 0x000000ff0900728c */ /* 0x000fc8000c762710 */
[----:B------:R-:W-:-:S05]  /*0430*/  UP2UR UR44, UPR, URZ, 0x8 ;  /* 0x00000008ff2c7883 */ /* 0x000fca0008000000 */
[----:B------:R-:W-:Y:S07]  /*0440*/  BRA.U !UP3, `(.L_x_8) ;  /* 0x000000010b207547 */ /* 0x000fee000b800000 */
[----:B------:R-:W-:Y:S01]  /*0450*/  UISETP.NE.U32.AND UP2, UPT, UR8, URZ, UPT ;  /* 0x000000ff0800728c */ /* 0x000fe2000bf45070 */
[----:B-----5:R-:W-:Y:S01]  /*0460*/  FSETP.NEU.AND P0, PT, R35, RZ, PT ;  /* 0x000000ff2300720b */ /* 0x020fe20003f0d000 */
[----:B------:R-:W-:Y:S02]  /*0470*/  USEL UR4, URZ, 0xffffffff, UP0 ;  /* 0xffffffffff047887 */ /* 0x000fe40008000000 */
[----:B------:R-:W-:-:S10]  /*0480*/  UISETP.NE.AND.EX UP2, UPT, UR9, URZ, UPT, UP2 ;  /* 0x000000ff0900728c */ /* 0x000fd4000bf45320 */
[----:B------:R-:W-:Y:S01]  /*0490*/  VOTEU.ANY UP1, P0 ;  /* 0x0000000000ff7886 */ /* 0x000fe20000020100 */
[----:B------:R-:W-:-:S04]  /*04a0*/  @!UP2 USEL UR4, URZ, 0xffffffff, UP1 ;  /* 0xffffffffff04a887 */ /* 0x000fc80008800000 */
[----:B------:R-:W-:-:S04]  /*04b0*/  ULOP3.LUT UR4, UR4, 0x1, URZ, 0xc0, !UPT ;  /* 0x0000000104047892 */ /* 0x000fc8000f8ec0ff */
[----:B------:R-:W-:-:S11]  /*04c0*/  UISETP.NE.U32.AND UP2, UPT, UR4, 0x1, UPT ;  /* 0x000000010400788c */ /* 0x000fd6000bf45070 */
.L_x_8:
[----:B-1----:R-:W1:Y:S01]  /*04d0*/  SHFL.IDX PT, R2, R72, RZ, 0x1f ;  /* 0x00001fff48027589 */ /* 0x002e6200000e0000 */
[----:B------:R-:W-:-:S04]  /*04e0*/  UISETP.NE.AND UP1, UPT, UR10, 0x2, UPT ;  /* 0x000000020a00788c */ /* 0x000fc8000bf25270 */
[----:B------:R-:W-:Y:S01]  /*04f0*/  USEL UR21, URZ, 0x1, UP1 ;  /* 0x00000001ff157887 */ /* 0x000fe20008800000 */
[----:B-1----:R-:W-:-:S13]  /*0500*/  ISETP.NE.AND P0, PT, R2, RZ, PT ;  /* 0x000000ff0200720c */ /* 0x002fda0003f05270 */
[----:B------:R-:W-:Y:S05]  /*0510*/  @P0 BRA `(.L_x_9) ;  /* 0x0000000000380947 */ /* 0x000fea0003800000 */
[----:B------:R-:W1:Y:S01]  /*0520*/  S2UR UR4, SR_CgaCtaId ;  /* 0x00000000000479c3 */ /* 0x000e620000008800 */
[----:B------:R-:W-:Y:S01]  /*0530*/  UMOV UR5, 0x400 ;  /* 0x0000040000057882 */ /* 0x000fe20000000000 */
[----:B------:R-:W-:Y:S01]  /*0540*/  UMOV UR6, 0x1 ;  /* 0x0000000100067882 */ /* 0x000fe20000000000 */
[----:B------:R-:W-:Y:S01]  /*0550*/  ELECT P0, URZ, PT ;  /* 0x0000000000ff782f */ /* 0x000fe20003800000 */
[----:B------:R-:W-:-:S04]  /*0560*/  UIADD3 UR6, UPT, UPT, -UR6, 0x100000, URZ ;  /* 0x0010000006067890 */ /* 0x000fc8000fffe1ff */
[----:B------:R-:W-:Y:S02]  /*0570*/  USHF.L.U32 UR7, UR6, 0xb, URZ ;  /* 0x0000000b06077899 */ /* 0x000fe400080006ff */
[----:B------:R-:W-:Y:S02]  /*0580*/  USHF.L.U32 UR6, UR6, 0x1, URZ ;  /* 0x0000000106067899 */ /* 0x000fe400080006ff */
[----:B-1----:R-:W-:Y:S01]  /*0590*/  ULEA UR4, UR4, UR5, 0x18 ;  /* 0x0000000504047291 */ /* 0x002fe2000f8ec0ff */
[----:B------:R-:W1:Y:S11]  /*05a0*/  FENCE.VIEW.ASYNC.S ;  /* 0x00000000000073c6 */ /* 0x000e760000000000 */
[----:B-1----:R1:W3:Y:S01]  /*05b0*/  SYNCS.EXCH.64 URZ, [UR4], UR6 ;  /* 0x0000000604ff75b2 */ /* 0x0022e20008000100 */
[----:B------:R1:W4:Y:S01]  /*05c0*/  SYNCS.EXCH.64 URZ, [UR4+0x10], UR6 ;  /* 0x0000100604ff75b2 */ /* 0x0003220008000100 */
[----:B------:R1:W1:Y:S01]  /*05d0*/  SYNCS.EXCH.64 URZ, [UR4+0x8], UR6 ;  /* 0x0000080604ff75b2 */ /* 0x0002620008000100 */
[----:B------:R1:W1:Y:S01]  /*05e0*/  SYNCS.EXCH.64 URZ, [UR4+0x18], UR6 ;  /* 0x0000180604ff75b2 */ /* 0x0002620008000100 */
[----:B------:R-:W-:Y:S01]  /*05f0*/  NOP ;  /* 0x0000000000007918 */ /* 0x000fe20000000000 */
.L_x_9:
[----:B------:R-:W2:Y:S01]  /*0600*/  SHFL.IDX PT, R2, R72, RZ, 0x1f ;  /* 0x00001fff48027589 */ /* 0x000ea200000e0000 */
[----:B------:R-:W-:Y:S01]  /*0610*/  NOP ;  /* 0x0000000000007918 */ /* 0x000fe20000000000 */
[----:B--2---:R-:W-:-:S13]  /*0620*/  ISETP.NE.AND P0, PT, R2, 0x1, PT ;  /* 0x000000010200780c */ /* 0x004fda0003f05270 */
[----:B------:R-:W-:Y:S05]  /*0630*/  @P0 BRA `(.L_x_10) ;  /* 0x0000000000580947 */ /* 0x000fea0003800000 */
[----:B-1----:R-:W1:Y:S01]  /*0640*/  S2UR UR4, SR_CgaCtaId ;  /* 0x00000000000479c3 */ /* 0x002e620000008800 */
[----:B------:R-:W-:Y:S01]  /*0650*/  UMOV UR5, 0x400 ;  /* 0x0000040000057882 */ /* 0x000fe20000000000 */
[----:B------:R-:W-:Y:S01]  /*0660*/  UMOV UR8, 0x20 ;  /* 0x0000002000087882 */ /* 0x000fe20000000000 */
[----:B------:R-:W-:Y:S01]  /*0670*/  UMOV UR6, 0x80 ;  /* 0x0000008000067882 */ /* 0x000fe20000000000 */
[----:B------:R-:W-:-:S04]  /*0680*/  UIADD3 UR8, UPT, UPT, -UR8, 0x100000, URZ ;  /* 0x0010000008087890 */ /* 0x000fc8000fffe1ff */
[----:B------:R-:W-:Y:S02]  /*0690*/  USHF.L.U32 UR9, UR8, 0xb, URZ ;  /* 0x0000000b08097899 */ /* 0x000fe400080006ff */
[----:B------:R-:W-:Y:S02]  /*06a0*/  USHF.L.U32 UR8, UR8, 0x1, URZ ;  /* 0x0000000108087899 */ /* 0x000fe400080006ff */
[----:B------:R-:W-:-:S04]  /*06b0*/  UIADD3 UR6, UPT, UPT, -UR6, 0x100000, URZ ;  /* 0x0010000006067890 */ /* 0x000fc8000fffe1ff */
[----:B------:R-:W-:Y:S02]  /*06c0*/  USHF.L.U32 UR7, UR6, 0xb, URZ ;  /* 0x0000000b06077899 */ /* 0x000fe400080006ff */
[----:B------:R-:W-:Y:S01]  /*06d0*/  USHF.L.U32 UR6, UR6, 0x1, URZ ;  /* 0x0000000106067899 */ /* 0x000fe200080006ff */
[----:B------:R-:W-:Y:S01]  /*06e0*/  ELECT P0, URZ, PT ;  /* 0x0000000000ff782f */ /* 0x000fe20003800000 */
[----:B-1----:R-:W-:Y:S01]  /*06f0*/  ULEA UR4, UR4, UR5, 0x18 ;  /* 0x0000000504047291 */ /* 0x002fe2000f8ec0ff */
[----:B------:R-:W1:Y:S11]  /*0700*/  FENCE.VIEW.ASYNC.S ;  /* 0x00000000000073c6 */ /* 0x000e760000000000 */
[----:B-1----:R2:W1:Y:S01]  /*0710*/  SYNCS.EXCH.64 URZ, [UR4+0x20], UR8 ;  /* 0x0000200804ff75b2 */ /* 0x0024620008000100 */
[----:B------:R2:W1:Y:S01]  /*0720*/  SYNCS.EXCH.64 URZ, [UR4+0x40], UR6 ;  /* 0x0000400604ff75b2 */ /* 0x0004620008000100 */
[----:B------:R2:W1:Y:S01]  /*0730*/  SYNCS.EXCH.64 URZ, [UR4+0x28], UR8 ;  /* 0x0000280804ff75b2 */ /* 0x0004620008000100 */
[----:B------:R2:W1:Y:S01]  /*0740*/  SYNCS.EXCH.64 URZ, [UR4+0x48], UR6 ;  /* 0x0000480604ff75b2 */ /* 0x0004620008000100 */
[----:B------:R2:W1:Y:S01]  /*0750*/  SYNCS.EXCH.64 URZ, [UR4+0x30], UR8 ;  /* 0x0000300804ff75b2 */ /* 0x0004620008000100 */
[----:B------:R2:W1:Y:S01]  /*0760*/  SYNCS.EXCH.64 URZ, [UR4+0x50], UR6 ;  /* 0x0000500604ff75b2 */ /* 0x0004620008000100 */
[----:B------:R2:W1:Y:S01]  /*0770*/  SYNCS.EXCH.64 URZ, [UR4+0x38], UR8 ;  /* 0x0000380804ff75b2 */ /* 0x0004620008000100 */
[----:B------:R2:W1:Y:S02]  /*0780*/  SYNCS.EXCH.64 URZ, [UR4+0x58], UR6 ;  /* 0x0000580604ff75b2 */ /* 0x0004640008000100 */
[----:B--2---:R-:W-:Y:S01]  /*0790*/  NOP ;  /* 0x0000000000007918 */ /* 0x004fe20000000000 */
.L_x_10:
[----:B------:R-:W2:Y:S01]  /*07a0*/  SHFL.IDX PT, R2, R72, RZ, 0x1f ;  /* 0x00001fff48027589 */ /* 0x000ea200000e0000 */
[----:B------:R-:W-:Y:S01]  /*07b0*/  NOP ;  /* 0x0000000000007918 */ /* 0x000fe20000000000 */
[----:B--2---:R-:W-:-:S13]  /*07c0*/  ISETP.NE.AND P0, PT, R2, 0x3, PT ;  /* 0x000000030200780c */ /* 0x004fda0003f05270 */
[----:B------:R-:W-:Y:S05]  /*07d0*/  @P0 BRA `(.L_x_11) ;  /* 0x0000000000300947 */ /* 0x000fea0003800000 */
[----:B-1----:R-:W1:Y:S01]  /*07e0*/  S2UR UR6, SR_CgaCtaId ;  /* 0x00000000000679c3 */ /* 0x002e620000008800 */
[----:B------:R-:W-:Y:S01]  /*07f0*/  UMOV UR4, 0x400 ;  /* 0x0000040000047882 */ /* 0x000fe20000000000 */
[----:B------:R-:W-:Y:S01]  /*0800*/  UMOV UR5, 0x20 ;  /* 0x0000002000057882 */ /* 0x000fe20000000000 */
[----:B------:R-:W-:Y:S01]  /*0810*/  ELECT P0, URZ, PT ;  /* 0x0000000000ff782f */ /* 0x000fe20003800000 */
[----:B-1----:R-:W-:Y:S02]  /*0820*/  ULEA UR6, UR6, UR4, 0x18 ;  /* 0x0000000406067291 */ /* 0x002fe4000f8ec0ff */
[----:B------:R-:W-:-:S04]  /*0830*/  UIADD3 UR4, UPT, UPT, -UR5, 0x100000, URZ ;  /* 0x0010000005047890 */ /* 0x000fc8000fffe1ff */
[----:B------:R-:W-:Y:S02]  /*0840*/  USHF.L.U32 UR5, UR4, 0xb, URZ ;  /* 0x0000000b04057899 */ /* 0x000fe400080006ff */
[----:B------:R-:W-:Y:S01]  /*0850*/  USHF.L.U32 UR4, UR4, 0x1, URZ ;  /* 0x0000000104047899 */ /* 0x000fe200080006ff */
[----:B------:R-:W1:Y:S11]  /*0860*/  FENCE.VIEW.ASYNC.S ;  /* 0x00000000000073c6 */ /* 0x000e760000000000 */
[----:B-1----:R2:W1:Y:S01]  /*0870*/  SYNCS.EXCH.64 URZ, [UR6+0x60], UR4 ;  /* 0x0000600406ff75b2 */ /* 0x0024620008000100 */
[----:B------:R2:W1:Y:S02]  /*0880*/  SYNCS.EXCH.64 URZ, [UR6+0x68], UR4 ;  /* 0x0000680406ff75b2 */ /* 0x0004640008000100 */
[----:B--2---:R-:W-:Y:S01]  /*0890*/  NOP ;  /* 0x0000000000007918 */ /* 0x004fe20000000000 */
.L_x_11:
[----:B------:R-:W2:Y:S01]  /*08a0*/  SHFL.IDX PT, R2, R72, RZ, 0x1f ;  /* 0x00001fff48027589 */ /* 0x000ea200000e0000 */
[----:B------:R-:W-:Y:S01]  /*08b0*/  NOP ;  /* 0x0000000000007918 */ /* 0x000fe20000000000 */
[----:B--2---:R-:W-:-:S13]  /*08c0*/  ISETP.NE.AND P0, PT, R2, 0x4, PT ;  /* 0x000000040200780c */ /* 0x004fda0003f05270 */
[----:B------:R-:W-:Y:S05]  /*08d0*/  @P0 BRA `(.L_x_12) ;  /* 0x00000000004c0947 */ /* 0x000fea0003800000 */
[----:B-1----:R-:W1:Y:S01]  /*08e0*/  S2UR UR6, SR_CgaCtaId ;  /* 0x00000000000679c3 */ /* 0x002e620000008800 */
[----:B------:R-:W-:Y:S01]  /*08f0*/  UMOV UR4, 0x100 ;  /* 0x0000010000047882 */ /* 0x000fe20000000000 */
[----:B------:R-:W-:Y:S01]  /*0900*/  UMOV UR5, 0x400 ;  /* 0x0000040000057882 */ /* 0x000fe20000000000 */
[----:B------:R-:W-:Y:S01]  /*0910*/  USEL UR4, UR4, 0xe0, UP2 ;  /* 0x000000e004047887 */ /* 0x000fe20009000000 */
[----:B------:R-:W-:Y:S01]  /*0920*/  UMOV UR8, 0x1 ;  /* 0x0000000100087882 */ /* 0x000fe20000000000 */
[----:B------:R-:W-:Y:S01]  /*0930*/  ELECT P0, URZ, PT ;  /* 0x0000000000ff782f */ /* 0x000fe20003800000 */
[----:B------:R-:W-:-:S04]  /*0940*/  UIADD3 UR8, UPT, UPT, -UR8, 0x100000, URZ ;  /* 0x0010000008087890 */ /* 0x000fc8000fffe1ff */
[----:B------:R-:W-:Y:S02]  /*0950*/  USHF.L.U32 UR9, UR8, 0xb, URZ ;  /* 0x0000000b08097899 */ /* 0x000fe400080006ff */
[----:B------:R-:W-:Y:S02]  /*0960*/  USHF.L.U32 UR8, UR8, 0x1, URZ ;  /* 0x0000000108087899 */ /* 0x000fe400080006ff */
[----:B-1----:R-:W-:Y:S02]  /*0970*/  ULEA UR6, UR6, UR5, 0x18 ;  /* 0x0000000506067291 */ /* 0x002fe4000f8ec0ff */
[----:B------:R-:W-:-:S04]  /*0980*/  UIADD3 UR4, UPT, UPT, -UR4, 0x100000, URZ ;  /* 0x0010000004047890 */ /* 0x000fc8000fffe1ff */
[----:B------:R-:W-:Y:S02]  /*0990*/  USHF.L.U32 UR5, UR4, 0xb, URZ ;  /* 0x0000000b04057899 */ /* 0x000fe400080006ff */
[----:B------:R-:W-:Y:S01]  /*09a0*/  USHF.L.U32 UR4, UR4, 0x1, URZ ;  /* 0x0000000104047899 */ /* 0x000fe200080006ff */
[----:B------:R-:W1:Y:S03]  /*09b0*/  FENCE.VIEW.ASYNC.S ;  /* 0x00000000000073c6 */ /* 0x000e660000000000 */
[----:B-1----:R2:W1:Y:S08]  /*09c0*/  SYNCS.EXCH.64 URZ, [UR6+0x70], UR8 ;  /* 0x0000700806ff75b2 */ /* 0x0024700008000100 */
[----:B------:R2:W1:Y:S01]  /*09d0*/  SYNCS.EXCH.64 URZ, [UR6+0x80], UR4 ;  /* 0x0000800406ff75b2 */ /* 0x0004620008000100 */
[----:B------:R2:W1:Y:S01]  /*09e0*/  SYNCS.EXCH.64 URZ, [UR6+0x78], UR8 ;  /* 0x0000780806ff75b2 */ /* 0x0004620008000100 */
[----:B------:R2:W1:Y:S02]  /*09f0*/  SYNCS.EXCH.64 URZ, [UR6+0x88], UR4 ;  /* 0x0000880406ff75b2 */ /* 0x0004640008000100 */
[----:B--2---:R-:W-:Y:S01]  /*0a00*/  NOP ;  /* 0x0000000000007918 */ /* 0x004fe20000000000 */
.L_x_12:
        /* <DEDUP_REMOVED lines=26> */
.L_x_13:
        /* <DEDUP_REMOVED lines=13> */
[----:B-1----:R2:W1:Y:S01]  /*0c80*/  SYNCS.EXCH.64 URZ, [UR4+0xd0], UR6 ;  /* 0x0000d00604ff75b2 */ /* 0x0024620008000100 */
[----:B------:R2:W1:Y:S01]  /*0c90*/  SYNCS.EXCH.64 URZ, [UR4+0xe0], UR6 ;  /* 0x0000e00604ff75b2 */ /* 0x0004620008000100 */
[----:B------:R2:W1:Y:S01]  /*0ca0*/  SYNCS.EXCH.64 URZ, [UR4+0xd8], UR6 ;  /* 0x0000d80604ff75b2 */ /* 0x0004620008000100 */
[----:B------:R2:W1:Y:S02]  /*0cb0*/  SYNCS.EXCH.64 URZ, [UR4+0xe8], UR6 ;  /* 0x0000e80604ff75b2 */ /* 0x0004640008000100 */
[----:B--2---:R-:W-:Y:S01]  /*0cc0*/  NOP ;  /* 0x0000000000007918 */ /* 0x004fe20000000000 */
.L_x_14:
[----:B------:R-:W2:Y:S01]  /*0cd0*/  S2UR UR5, SR_CTAID.X ;  /* 0x00000000000579c3 */ /* 0x000ea20000002500 */
[----:B------:R-:W-:-:S05]  /*0ce0*/  CS2R.32 R68, SR_CgaSize ;  /* 0x0000000000447805 */ /* 0x000fca0000008a00 */
[----:B------:R-:W-:-:S05]  /*0cf0*/  IMAD R68, R68, -0xa0, RZ ;  /* 0xffffff6044447824 */ /* 0x000fca00078e02ff */
[----:B-1----:R-:W-:-:S14]  /*0d00*/  R2UR UR7, R68 ;  /* 0x00000000440772ca */ /* 0x002fdc00000e0000 */
[----:B------:R-:W1:Y:S01]  /*0d10*/  LDCU UR7, c[0x0][UR7+0x2b0] ;  /* 0x00005600070777ac */ /* 0x000e620008000800 */
[----:B------:R-:W-:Y:S01]  /*0d20*/  NOP ;  /* 0x0000000000007918 */ /* 0x000fe20000000000 */
[----:B------:R-:W-:-:S05]  /*0d30*/  CS2R.32 R68, SR_CgaSize ;  /* 0x0000000000447805 */ /* 0x000fca0000008a00 */
[----:B------:R-:W-:-:S05]  /*0d40*/  IMAD R68, R68, -0xa0, RZ ;  /* 0xffffff6044447824 */ /* 0x000fca00078e02ff */
[----:B------:R-:W-:-:S14]  /*0d50*/  R2UR UR6, R68 ;  /* 0x00000000440672ca */ /* 0x000fdc00000e0000 */
[----:B------:R-:W3:Y:S01]  /*0d60*/  LDCU UR6, c[0x0][UR6+0x2b4] ;  /* 0x00005680060677ac */ /* 0x000ee20008000800 */
[----:B------:R-:W4:Y:S08]  /*0d70*/  S2UR UR4, SR_CTAID.Y ;  /* 0x00000000000479c3 */ /* 0x000f300000002600 */
[----:B------:R-:W3:Y:S01]  /*0d80*/  LDC R9, c[0x0][0xb24] ;  /* 0x0002c900ff097b82 */ /* 0x000ee20000000800 */
[----:B--2---:R-:W-:-:S02]  /*0d90*/  I2FP.F32.U32 R4, UR5 ;  /* 0x0000000500047c45 */ /* 0x004fc40008201000 */
[----:B------:R-:W-:-:S05]  /*0da0*/  CS2R.32 R5, SR_CgaSize ;  /* 0x0000000000057805 */ /* 0x000fca0000008a00 */
[----:B------:R-:W-:-:S06]  /*0db0*/  IMAD R5, R5, -0xa0, RZ ;  /* 0xffffff6005057824 */ /* 0x000fcc00078e02ff */
[----:B------:R-:W2:Y:S01]  /*0dc0*/  LDC R5, c[0x0][R5+0x2a0] ;  /* 0x0000a80005057b82 */ /* 0x000ea20000000800 */
[----:B------:R-:W-:Y:S01]  /*0dd0*/  MOV R21, UR5 ;  /* 0x0000000500157c02 */ /* 0x000fe20008000f00 */
[----:B-1----:R-:W-:Y:S01]  /*0de0*/  FMUL R4, R4, UR7 ;  /* 0x0000000704047c20 */ /* 0x002fe20008400000 */
[----:B----4-:R-:W-:Y:S02]  /*0df0*/  I2FP.F32.U32 R2, UR4 ;  /* 0x0000000400027c45 */ /* 0x010fe40008201000 */
[----:B------:R-:W-:-:S05]  /*0e00*/  CS2R.32 R3, SR_CgaSize ;  /* 0x0000000000037805 */ /* 0x000fca0000008a00 */
[----:B------:R-:W-:-:S06]  /*0e10*/  IMAD R3, R3, -0xa0, RZ ;  /* 0xffffff6003037824 */ /* 0x000fcc00078e02ff */
[----:B------:R-:W1:Y:S01]  /*0e20*/  LDC R3, c[0x0][R3+0x2a4] ;  /* 0x0000a90003037b82 */ /* 0x000e620000000800 */
[----:B------:R-:W4:Y:S01]  /*0e30*/  F2I.U32.TRUNC.NTZ R68, R4 ;  /* 0x0000000400447305 */ /* 0x000f22000020f000 */
[----:B------:R-:W-:Y:S01]  /*0e40*/  MOV R20, UR4 ;  /* 0x0000000400147c02 */ /* 0x000fe20008000f00 */
[----:B---3--:R-:W-:-:S05]  /*0e50*/  FMUL R2, R2, UR6 ;  /* 0x0000000602027c20 */ /* 0x008fca0008400000 */
[----:B------:R-:W-:Y:S01]  /*0e60*/  BAR.SYNC.DEFER_BLOCKING 0x0 ;  /* 0x0000000000007b1d */ /* 0x000fe20000010000 */
[----:B------:R-:W-:-:S05]  /*0e70*/  ISETP.GE.AND P0, PT, R9, 0x1, PT ;  /* 0x000000010900780c */ /* 0x000fca0003f06270 */
[----:B------:R-:W3:Y:S02]  /*0e80*/  F2I.U32.TRUNC.NTZ R66, R2 ;  /* 0x0000000200427305 */ /* 0x000ee4000020f000 */
[----:B------:R-:W1:Y:S01]  /*0e90*/  S2UR UR60, SR_CTAID.Z ;  /* 0x00000000003c79c3 */ /* 0x000e620000002700 */
[----:B----4-:R-:W-:-:S05]  /*0ea0*/  IADD3 R68, PT, PT, -R68, RZ, RZ ;  /* 0x000000ff44447210 */ /* 0x010fca0007ffe1ff */
[----:B--2---:R-:W-:Y:S01]  /*0eb0*/  IMAD R68, R5, R68, UR5 ;  /* 0x0000000505447e24 */ /* 0x004fe2000f8e0244 */
[----:B---3--:R-:W-:-:S05]  /*0ec0*/  IADD3 R66, PT, PT, -R66, RZ, RZ ;  /* 0x000000ff42427210 */ /* 0x008fca0007ffe1ff */
[----:B-1----:R-:W-:Y:S01]  /*0ed0*/  IMAD R66, R3, R66, UR4 ;  /* 0x0000000403427e24 */ /* 0x002fe2000f8e0242 */
[----:B------:R-:W-:Y:S06]  /*0ee0*/  @!P0 BRA `(.L_x_15) ;  /* 0x0000000000b88947 */ /* 0x000fec0003800000 */
[----:B------:R-:W1:Y:S01]  /*0ef0*/  LDC.64 R4, c[0x0][0xb18] ;  /* 0x0002c600ff047b82 */ /* 0x000e620000000a00 */
[----:B------:R-:W-:-:S07]  /*0f00*/  ISETP.NE.AND P0, PT, R9, 0x1, PT ;  /* 0x000000010900780c */ /* 0x000fce0003f05270 */
[----:B------:R-:W2:Y:S08]  /*0f10*/  LDC R10, c[0x0][0xb0c] ;  /* 0x0002c300ff0a7b82 */ /* 0x000eb00000000800 */
[----:B------:R-:W3:Y:S08]  /*0f20*/  LDC R11, c[0x0][0x370] ;  /* 0x0000dc00ff0b7b82 */ /* 0x000ef00000000800 */
[----:B------:R-:W4:Y:S01]  /*0f30*/  LDC R12, c[0x0][0x374] ;  /* 0x0000dd00ff0c7b82 */ /* 0x000f220000000800 */
[----:B-1----:R-:W-:-:S07]  /*0f40*/  ISETP.NE.AND P1, PT, R4, 0x1, PT ;  /* 0x000000010400780c */ /* 0x002fce0003f25270 */
[----:B------:R-:W3:Y:S01]  /*0f50*/  LDC.64 R6, c[0x0][0xb10] ;  /* 0x0002c400ff067b82 */ /* 0x000ee20000000a00 */
[----:B--2---:R-:W-:-:S07]  /*0f60*/  ISETP.NE.AND P2, PT, R10, 0x1, PT ;  /* 0x000000010a00780c */ /* 0x004fce0003f45270 */
[----:B------:R-:W1:Y:S08]  /*0f70*/  LDC R8, c[0x0][0xb20] ;  /* 0x0002c800ff087b82 */ /* 0x000e700000000800 */
[----:B------:R-:W2:Y:S01]  /*0f80*/  LDC.64 R2, c[0x0][0xb28] ;  /* 0x0002ca00ff027b82 */ /* 0x000ea20000000a00 */
[----:B----4-:R-:W-:-:S04]  /*0f90*/  IMAD.HI.U32 R13, R12, R5, RZ ;  /* 0x000000050c0d7227 */ /* 0x010fc800078e00ff */
[----:B------:R-:W-:-:S04]  /*0fa0*/  IMAD.HI.U32 R5, R20, R5, RZ ;  /* 0x0000000514057227 */ /* 0x000fc800078e00ff */
[----:B---3--:R-:W-:-:S04]  /*0fb0*/  IMAD.HI.U32 R14, R11, R6, RZ ;  /* 0x000000060b0e7227 */ /* 0x008fc800078e00ff */
[C---:B------:R-:W-:Y:S01]  /*0fc0*/  IMAD.HI.U32 R16, R21.reuse, R6, RZ ;  /* 0x0000000615107227 */ /* 0x040fe200078e00ff */
[-C--:B------:R-:W-:Y:S02]  /*0fd0*/  @P2 SHF.R.U32.HI R11, RZ, R7.reuse, R14 ;  /* 0x00000007ff0b2219 */ /* 0x080fe4000001160e */
[-C--:B-1----:R-:W-:Y:S02]  /*0fe0*/  @P1 SHF.R.U32.HI R12, RZ, R8.reuse, R13 ;  /* 0x00000008ff0c1219 */ /* 0x082fe4000001160d */
[----:B------:R-:W-:Y:S02]  /*0ff0*/  SHF.R.U32.HI R5, RZ, R8, R5 ;  /* 0x00000008ff057219 */ /* 0x000fe40000011605 */
[----:B------:R-:W-:Y:S02]  /*1000*/  SHF.R.U32.HI R16, RZ, R7, R16 ;  /* 0x00000007ff107219 */ /* 0x000fe40000011610 */
[----:B------:R-:W-:Y:S01]  /*1010*/  SEL R5, R20, R5, !P1 ;  /* 0x0000000514057207 */ /* 0x000fe20004800000 */
[----:B--2---:R-:W-:Y:S01]  /*1020*/  IMAD.HI.U32 R14, R12, R2, RZ ;  /* 0x000000020c0e7227 */ /* 0x004fe200078e00ff */
[----:B------:R-:W-:-:S02]  /*1030*/  SEL R7, R21, R16, !P2 ;  /* 0x0000001015077207 */ /* 0x000fc40005000000 */
[----:B------:R-:W-:Y:S01]  /*1040*/  IADD3 R13, PT, PT, -R5, RZ, RZ ;  /* 0x000000ff050d7210 */ /* 0x000fe20007ffe1ff */
[----:B------:R-:W-:Y:S01]  /*1050*/  IMAD.HI.U32 R6, R11, R2, RZ ;  /* 0x000000020b067227 */ /* 0x000fe200078e00ff */
[----:B------:R-:W-:-:S03]  /*1060*/  @P0 SHF.R.U32.HI R12, RZ, R3, R14 ;  /* 0x00000003ff0c0219 */ /* 0x000fc6000001160e */
[----:B------:R-:W-:Y:S01]  /*1070*/  IMAD R13, R4, R13, R20 ;  /* 0x0000000d040d7224 */ /* 0x000fe200078e0214 */
[----:B------:R-:W-:Y:S01]  /*1080*/  @P0 SHF.R.U32.HI R11, RZ, R3, R6 ;  /* 0x00000003ff0b0219 */ /* 0x000fe20000011606 */
[----:B------:R-:W-:-:S04]  /*1090*/  IMAD R12, R12, R9, RZ ;  /* 0x000000090c0c7224 */ /* 0x000fc800078e02ff */
[----:B------:R-:W-:Y:S01]  /*10a0*/  IMAD R6, R11, R9, RZ ;  /* 0x000000090b067224 */ /* 0x000fe200078e02ff */
[----:B------:R-:W-:-:S04]  /*10b0*/  ISETP.GE.AND P1, PT, R5, R12, PT ;  /* 0x0000000c0500720c */ /* 0x000fc80003f26270 */
[----:B------:R-:W-:Y:S01]  /*10c0*/  ISETP.GE.OR P1, PT, R7, R6, P1 ;  /* 0x000000060700720c */ /* 0x000fe20000f26670 */
[----:B------:R-:W-:-:S05]  /*10d0*/  IMAD.HI.U32 R6, R5, R2, RZ ;  /* 0x0000000205067227 */ /* 0x000fca00078e00ff */
[----:B------:R-:W-:-:S04]  /*10e0*/  SHF.R.U32.HI R6, RZ, R3, R6 ;  /* 0x00000003ff067219 */ /* 0x000fc80000011606 */
[----:B------:R-:W-:-:S03]  /*10f0*/  SEL R6, R5, R6, !P0 ;  /* 0x0000000605067207 */ /* 0x000fc60004000000 */
[----:B------:R-:W-:Y:S01]  /*1100*/  @!P1 IMAD.HI.U32 R8, R7, R2, RZ ;  /* 0x0000000207089227 */ /* 0x000fe200078e00ff */
[----:B------:R-:W-:-:S04]  /*1110*/  IADD3 R2, PT, PT, -R6, RZ, RZ ;  /* 0x000000ff06027210 */ /* 0x000fc80007ffe1ff */
[----:B------:R-:W-:Y:S01]  /*1120*/  @!P1 SHF.R.U32.HI R8, RZ, R3, R8 ;  /* 0x00000003ff089219 */ /* 0x000fe20000011608 */
[----:B------:R-:W-:-:S03]  /*1130*/  IMAD R2, R9, R2, R5 ;  /* 0x0000000209027224 */ /* 0x000fc600078e0205 */
[----:B------:R-:W-:-:S05]  /*1140*/  @!P1 SEL R3, R7, R8, !P0 ;  /* 0x0000000807039207 */ /* 0x000fca0004000000 */
[--C-:B------:R-:W-:Y:S02]  /*1150*/  @!P1 IMAD.IADD R6, R6, 0x1, -R3.reuse ;  /* 0x0000000106069824 */ /* 0x100fe400078e0a03 */
[----:B------:R-:W-:Y:S01]  /*1160*/  @!P1 IMAD R3, R2, R11, R3 ;  /* 0x0000000b02039224 */ /* 0x000fe200078e0203 */
[----:B------:R-:W-:Y:S01]  /*1170*/  IADD3 R2, PT, PT, -R7, RZ, RZ ;  /* 0x000000ff07027210 */ /* 0x000fe20007ffe1ff */
[----:B------:R-:W-:Y:S02]  /*1180*/  @!P1 IMAD R5, R6, R9, R7 ;  /* 0x0000000906059224 */ /* 0x000fe400078e0207 */
[----:B------:R-:W-:Y:S02]  /*1190*/  @!P1 IMAD.MOV.U32 R7, RZ, RZ, R3 ;  /* 0x000000ffff079224 */ /* 0x000fe400078e0003 */
[----:B------:R-:W-:Y:S02]  /*11a0*/  IMAD R2, R10, R2, R21 ;  /* 0x000000020a027224 */ /* 0x000fe400078e0215 */
[----:B------:R-:W-:-:S02]  /*11b0*/  IMAD R20, R5, R4, R13 ;  /* 0x0000000405147224 */ /* 0x000fc400078e020d */
[----:B------:R-:W-:Y:S02]  /*11c0*/  IMAD R21, R7, R10, R2 ;  /* 0x0000000a07157224 */ /* 0x000fe400078e0202 */
.L_x_15:
[----:B------:R-:W1:Y:S01]  /*11d0*/  LDCU UR4, c[0x0][0xb30] ;  /* 0x00016600ff0477ac */ /* 0x000e620008000800 */
[----:B------:R-:W2:Y:S08]  /*11e0*/  S2UR UR45, SR_CgaCtaId ;  /* 0x00000000002d79c3 */ /* 0x000eb00000008800 */
[----:B------:R-:W3:Y:S01]  /*11f0*/  LDC R26, c[0x0][0xb24] ;  /* 0x0002c900ff1a7b82 */ /* 0x000ee20000000800 */
[----:B-1----:R-:W-:-:S09]  /*1200*/  UISETP.NE.AND UP1, UPT, UR4, 0x1, UPT ;  /* 0x000000010400788c */ /* 0x002fd2000bf25270 */
[----:B--2---:R-:W-:Y:S05]  /*1210*/  BRA.U UP1, `(.L_x_16) ;  /* 0x0000000101407547 */ /* 0x004fea000b800000 */
[----:B------:R-:W1:Y:S08]  /*1220*/  LDC.64 R4, c[0x0][0xb10] ;  /* 0x0002c400ff047b82 */ /* 0x000e700000000a00 */
[----:B------:R-:W2:Y:S08]  /*1230*/  LDC.64 R2, c[0x0][0xb18] ;  /* 0x0002c600ff027b82 */ /* 0x000eb00000000a00 */
[----:B------:R-:W4:Y:S08]  /*1240*/  LDC R6, c[0x0][0xb20] ;  /* 0x0002c800ff067b82 */ /* 0x000f300000000800 */
[----:B------:R-:W3:Y:S01]  /*1250*/  LDC R8, c[0x0][0xb0c] ;  /* 0x0002c300ff087b82 */ /* 0x000ee20000000800 */
[----:B-1----:R-:W-:-:S05]  /*1260*/  IMAD.HI.U32 R4, R21, R4, RZ ;  /* 0x0000000415047227 */ /* 0x002fca00078e00ff */
[----:B------:R-:W-:Y:S01]  /*1270*/  SHF.R.U32.HI R4, RZ, R5, R4 ;  /* 0x00000005ff047219 */ /* 0x000fe20000011604 */
[----:B--2---:R-:W-:Y:S01]  /*1280*/  IMAD.HI.U32 R3, R20, R3, RZ ;  /* 0x0000000314037227 */ /* 0x004fe200078e00ff */
[----:B------:R-:W-:-:S04]  /*1290*/  ISETP.NE.AND P0, PT, R2, 0x1, PT ;  /* 0x000000010200780c */ /* 0x000fc80003f05270 */
[----:B----4-:R-:W-:-:S04]  /*12a0*/  SHF.R.U32.HI R3, RZ, R6, R3 ;  /* 0x00000006ff037219 */ /* 0x010fc80000011603 */
[----:B------:R-:W-:Y:S02]  /*12b0*/  SEL R3, R20, R3, !P0 ;  /* 0x0000000314037207 */ /* 0x000fe40004000000 */
[----:B---3--:R-:W-:-:S04]  /*12c0*/  ISETP.NE.AND P1, PT, R8, 0x1, PT ;  /* 0x000000010800780c */ /* 0x008fc80003f25270 */
[----:B------:R-:W-:-:S05]  /*12d0*/  SEL R4, R21, R4, !P1 ;  /* 0x0000000415047207 */ /* 0x000fca0004800000 */
[----:B------:R-:W-:Y:S02]  /*12e0*/  IMAD.IADD R5, R3, 0x1, -R4 ;  /* 0x0000000103057824 */ /* 0x000fe400078e0a04 */
[----:B------:R-:W-:Y:S02]  /*12f0*/  IMAD.IADD R3, R4, 0x1, -R3 ;  /* 0x0000000104037824 */ /* 0x000fe400078e0a03 */
[----:B------:R-:W-:Y:S02]  /*1300*/  IMAD R21, R5, R8, R21 ;  /* 0x0000000805157224 */ /* 0x000fe400078e0215 */
[----:B------:R-:W-:-:S07]  /*1310*/  IMAD R20, R3, R2, R20 ;  /* 0x0000000203147224 */ /* 0x000fce00078e0214 */
.L_x_16:
[----:B------:R-:W-:Y:S01]  /*1320*/  BAR.SYNC.DEFER_BLOCKING 0x0 ;  /* 0x0000000000007b1d */ /* 0x000fe20000010000 */
[----:B------:R-:W-:Y:S01]  /*1330*/  UISETP.NE.AND UP1, UPT, UR10, 0x2, UPT ;  /* 0x000000020a00788c */ /* 0x000fe2000bf25270 */
[----:B------:R-:W-:Y:S02]  /*1340*/  ISETP.NE.OR P5, PT, R0, 0x2, !P5 ;  /* 0x000000020000780c */ /* 0x000fe40006fa5670 */
[----:B------:R-:W-:-:S06]  /*1350*/  LOP3.LUT R2, R81, 0x1f, RZ, 0xc0, !PT ;  /* 0x0000001f51027812 */ /* 0x000fcc00078ec0ff */
[----:B------:R-:W-:Y:S05]  /*1360*/  BRA.U UP1, `(.L_x_17) ;  /* 0x0000001501407547 */ /* 0x000fea000b800000 */
[----:B------:R-:W1:Y:S01]  /*1370*/  LDCU UR6, c[0x0][0x38c] ;  /* 0x00007180ff0677ac */ /* 0x000e620008000800 */
[----:B------:R-:W2:Y:S01]  /*1380*/  LDC R9, c[0x0][0x370] ;  /* 0x0000dc00ff097b82 */ /* 0x000ea20000000800 */
[----:B------:R-:W-:Y:S01]  /*1390*/  PLOP3.LUT P1, PT, PT, PT, UP2, 0x80, 0x8 ;  /* 0x000000000008781c */ /* 0x000fe20003f2f028 */
[----:B------:R-:W-:Y:S01]  /*13a0*/  HFMA2 R12, -RZ, RZ, 0, 0 ;  /* 0x00000000ff0c7431 */ /* 0x000fe200000001ff */
[----:B------:R-:W-:Y:S01]  /*13b0*/  ISETP.EQ.OR P4, PT, R2, RZ, P5 ;  /* 0x000000ff0200720c */ /* 0x000fe20002f82670 */
[----:B------:R-:W-:Y:S01]  /*13c0*/  IMAD.MOV.U32 R15, RZ, RZ, 0x1 ;  /* 0x00000001ff0f7424 */ /* 0x000fe200078e00ff */
[----:B------:R-:W-:Y:S01]  /*13d0*/  PLOP3.LUT P1, PT, P1, PT, PT, 0x8, 0x80 ;  /* 0x000000000080781c */ /* 0x000fe20000f2e170 */
[----:B------:R-:W-:Y:S01]  /*13e0*/  IMAD.MOV.U32 R14, RZ, RZ, RZ ;  /* 0x000000ffff0e7224 */ /* 0x000fe200078e00ff */
[----:B------:R-:W-:Y:S01]  /*13f0*/  MOV R8, 0x1 ;  /* 0x0000000100087802 */ /* 0x000fe20000000f00 */
[----:B------:R-:W4:Y:S01]  /*1400*/  LDC R0, c[0x0][0x374] ;  /* 0x0000dd00ff007b82 */ /* 0x000f220000000800 */
[----:B------:R-:W-:Y:S01]  /*1410*/  IMAD.MOV.U32 R10, RZ, RZ, RZ ;  /* 0x000000ffff0a7224 */ /* 0x000fe200078e00ff */
[----:B------:R-:W2:Y:S01]  /*1420*/  LDCU.64 UR38, c[0x0][0x348] ;  /* 0x00006900ff2677ac */ /* 0x000ea20008000a00 */
[----:B------:R-:W-:Y:S01]  /*1430*/  UMOV UR23, URZ ;  /* 0x000000ff00177c82 */ /* 0x000fe20008000000 */
[----:B-1----:R-:W-:-:S02]  /*1440*/  UIADD3 UR5, UPT, UPT, UR6, 0x7f, URZ ;  /* 0x0000007f06057890 */ /* 0x002fc4000fffe0ff */
[----:B------:R-:W-:Y:S02]  /*1450*/  UIADD3 UR53, UPT, UPT, UR6, 0xfe, URZ ;  /* 0x000000fe06357890 */ /* 0x000fe4000fffe0ff */
[----:B------:R-:W-:-:S04]  /*1460*/  USHF.R.S32.HI UR4, URZ, 0x1f, UR5 ;  /* 0x0000001fff047899 */ /* 0x000fc80008011405 */
[----:B------:R-:W-:-:S04]  /*1470*/  ULEA.HI UR4, UR4, UR5, URZ, 0x7 ;  /* 0x0000000504047291 */ /* 0x000fc8000f8f38ff */
[----:B------:R-:W-:Y:S02]  /*1480*/  USHF.R.S32.HI UR46, URZ, 0x7, UR4 ;  /* 0x00000007ff2e7899 */ /* 0x000fe40008011404 */
[----:B------:R-:W-:Y:S02]  /*1490*/  UIADD3 UR4, UPT, UPT, UR6, -0x1, URZ ;  /* 0xffffffff06047890 */ /* 0x000fe4000fffe0ff */
[----:B------:R-:W-:Y:S02]  /*14a0*/  UISETP.LT.U32.AND UP0, UPT, UR46, 0x2, UPT ;  /* 0x000000022e00788c */ /* 0x000fe4000bf01070 */
[----:B------:R-:W-:Y:S02]  /*14b0*/  UISETP.GE.U32.AND UP1, UPT, UR4, -0xff, UPT ;  /* 0xffffff010400788c */ /* 0x000fe4000bf26070 */
[----:B------:R-:W-:-:S04]  /*14c0*/  USEL UR37, UR46, 0x2, UP0 ;  /* 0x000000022e257887 */ /* 0x000fc80008000000 */
[----:B------:R-:W-:Y:S02]  /*14d0*/  UIADD3 UR29, UPT, UPT, UR37, -0x1, URZ ;  /* 0xffffffff251d7890 */ /* 0x000fe4000fffe0ff */
[----:B------:R-:W-:-:S03]  /*14e0*/  UIADD3 UR47, UPT, UPT, UR46, -UR37, URZ ;  /* 0x800000252e2f7290 */ /* 0x000fc6000fffe0ff */
[----:B------:R-:W-:-:S04]  /*14f0*/  @UP1 UIADD3 UR29, UPT, UPT, UR37, URZ, URZ ;  /* 0x000000ff251d1290 */ /* 0x000fc8000fffe0ff */
[----:B--2---:R-:W-:-:S12]  /*1500*/  UIADD3 UR29, UPT, UPT, UR29, 0x1, URZ ;  /* 0x000000011d1d7890 */ /* 0x004fd8000fffe0ff */
.L_x_39:
[----:B------:R-:W-:Y:S01]  /*1510*/  UISETP.NE.AND UP0, UPT, UR45, URZ, UPT ;  /* 0x000000ff2d00728c */ /* 0x000fe2000bf05270 */
[----:B------:R-:W1:Y:S08]  /*1520*/  S2UR UR45, SR_CgaCtaId ;  /* 0x00000000002d79c3 */ /* 0x000e700000008800 */
[----:B------:R-:W-:Y:S05]  /*1530*/  BRA.U UP0, `(.L_x_18) ;  /* 0x0000000100347547 */ /* 0x000fea000b800000 */
[----:B------:R-:W2:Y:S01]  /*1540*/  S2R R2, SR_CgaCtaId ;  /* 0x0000000000027919 */ /* 0x000ea20000008800 */
[----:B------:R-:W-:-:S04]  /*1550*/  MOV R3, 0x400 ;  /* 0x0000040000037802 */ /* 0x000fc80000000f00 */
[----:B--2---:R-:W-:Y:S02]  /*1560*/  LEA R3, R2, R3, 0x18 ;  /* 0x0000000302037211 */ /* 0x004fe400078ec0ff */
[----:B------:R-:W-:-:S03]  /*1570*/  SHF.L.U32 R2, R8, 0x1f, RZ ;  /* 0x0000001f08027819 */ /* 0x000fc600000006ff */
[----:B------:R-:W-:-:S04]  /*1580*/  IMAD R3, R10, 0x8, R3 ;  /* 0x000000080a037824 */ /* 0x000fc800078e0203 */
[----:B------:R-:W2:Y:S02]  /*1590*/  SYNCS.PHASECHK.TRANS64.TRYWAIT P0, [R3+URZ+0xe0], R2 ;  /* 0x0000e002030075a7 */ /* 0x000ea400080011ff */
[----:B--2---:R-:W-:Y:S05]  /*15a0*/  @!P0 BRA `(.L_x_19) ;  /* 0x0000007000f48947 */ /* 0x004fea0003800000 */
.L_x_133:
[----:B------:R-:W-:Y:S01]  /*15b0*/  VIADD R10, R10, 0x1 ;  /* 0x000000010a0a7836 */ /* 0x000fe20000000000 */
[----:B------:R2:W-:Y:S04]  /*15c0*/  SYNCS.ARRIVE.TRANS64.A1T0 RZ, [R3+URZ+0xd0], RZ ;  /* 0x0000d0ff03ff79a7 */ /* 0x0005e800081000ff */
[----:B------:R-:W-:-:S04]  /*15d0*/  ISETP.NE.AND P0, PT, R10, 0x2, PT ;  /* 0x000000020a00780c */ /* 0x000fc80003f05270 */
[----:B------:R-:W-:Y:S02]  /*15e0*/  SEL R10, R10, RZ, P0 ;  /* 0x000000ff0a0a7207 */ /* 0x000fe40000000000 */
[----:B--2---:R-:W-:-:S04]  /*15f0*/  SEL R3, RZ, 0x1, P0 ;  /* 0x00000001ff037807 */ /* 0x004fc80000000000 */
[----:B------:R-:W-:Y:S02]  /*1600*/  LOP3.LUT R8, R8, R3, RZ, 0x3c, !PT ;  /* 0x0000000308087212 */ /* 0x000fe400078e3cff */
.L_x_18:
[----:B------:R-:W-:Y:S01]  /*1610*/  UMOV UR13, 0x400 ;  /* 0x00000400000d7882 */ /* 0x000fe20000000000 */
[----:B------:R-:W-:Y:S01]  /*1620*/  SHF.L.U32 R2, R15, 0x1f, RZ ;  /* 0x0000001f0f027819 */ /* 0x000fe200000006ff */
[----:B-1----:R-:W-:Y:S01]  /*1630*/  ULEA UR13, UR45, UR13, 0x18 ;  /* 0x0000000d2d0d7291 */ /* 0x002fe2000f8ec0ff */
[----:B------:R-:W-:Y:S01]  /*1640*/  R2UR UR59, R21 ;  /* 0x00000000153b72ca */ /* 0x000fe200000e0000 */
[----:B------:R-:W-:Y:S01]  /*1650*/  UISETP.GE.U32.AND UP0, UPT, UR53, 0xff, UPT ;  /* 0x000000ff3500788c */ /* 0x000fe2000bf06070 */
[----:B------:R-:W-:Y:S01]  /*1660*/  R2UR UR27, R20 ;  /* 0x00000000141b72ca */ /* 0x000fe200000e0000 */
[----:B------:R-:W-:Y:S01]  /*1670*/  ULEA UR4, UR23, UR13, 0x3 ;  /* 0x0000000d17047291 */ /* 0x000fe2000f8e18ff */
[----:B------:R-:W-:-:S08]  /*1680*/  UMOV UR21, URZ ;  /* 0x000000ff00157c82 */ /* 0x000fd00008000000 */
[----:B------:R1:W2:Y:S01]  /*1690*/  SYNCS.PHASECHK.TRANS64.TRYWAIT P2, [UR4+0x10], R2 ;  /* 0x00001002ff0075a7 */ /* 0x0002a20008041104 */
[----:B------:R-:W-:Y:S02]  /*16a0*/  USHF.L.U32 UR59, UR59, 0x7, URZ ;  /* 0x000000073b3b7899 */ /* 0x000fe400080006ff */
[----:B------:R-:W-:Y:S01]  /*16b0*/  USHF.L.U32 UR27, UR27, 0x6, URZ ;  /* 0x000000061b1b7899 */ /* 0x000fe200080006ff */
[----:B------:R-:W-:Y:S11]  /*16c0*/  BRA.U !UP0, `(.L_x_20) ;  /* 0x0000000508407547 */ /* 0x000ff6000b800000 */
[----:B------:R-:W-:Y:S01]  /*16d0*/  UMOV UR22, URZ ;  /* 0x000000ff00167c82 */ /* 0x000fe20008000000 */
[----:B------:R-:W-:-:S05]  /*16e0*/  UMOV UR6, UR23 ;  /* 0x0000001700067c82 */ /* 0x000fca0008000000 */
.L_x_27:
[----:B------:R-:W-:Y:S01]  /*16f0*/  ULEA UR57, UR6, UR13, 0x3 ;  /* 0x0000000d06397291 */ /* 0x000fe2000f8e18ff */
[----:B--2---:R-:W-:Y:S01]  /*1700*/  @!P5 MOV R3, 0x18000 ;  /* 0x000180000003d802 */ /* 0x004fe20000000f00 */
[----:B--2---:R-:W-:Y:S10]  /*1710*/  @P2 BRA `(.L_x_21) ;  /* 0x00000000000c2947 */ /* 0x004ff40003800000 */
[----:B------:R-:W-:-:S04]  /*1720*/  SHF.L.U32 R5, R15, 0x1f, RZ ;  /* 0x0000001f0f057819 */ /* 0x000fc800000006ff */
[----:B------:R-:W2:Y:S02]  /*1730*/  SYNCS.PHASECHK.TRANS64.TRYWAIT P0, [UR57+0x10], R5 ;  /* 0x00001005ff0075a7 */ /* 0x000ea40008001139 */
[----:B--2---:R-:W-:Y:S05]  /*1740*/  @!P0 BRA `(.L_x_22) ;  /* 0x0000007000a08947 */ /* 0x004fea0003800000 */
.L_x_21:
[----:B------:R2:W-:Y:S01]  /*1750*/  @!P5 SYNCS.ARRIVE.TRANS64 RZ, [UR57], R3 ;  /* 0x00000003ffffd9a7 */ /* 0x0005e20008000039 */
[----:B------:R-:W-:Y:S04]  /*1760*/  BSSY.RECONVERGENT B0, `(.L_x_23) ;  /* 0x0000003000007945 */ /* 0x000fe80003800200 */
[----:B------:R-:W-:Y:S05]  /*1770*/  @P4 BRA `(.L_x_24) ;  /* 0x0000000000044947 */ /* 0x000fea0003800000 */
[----:B------:R-:W-:Y:S05]  /*1780*/  BPT.TRAP 0x1 ;  /* 0x000000040000795c */ /* 0x000fea0000300000 */
.L_x_24:
[----:B------:R-:W-:Y:S05]  /*1790*/  BSYNC.RECONVERGENT B0 ;  /* 0x0000000000007941 */ /* 0x000fea0003800200 */
.L_x_23:
[----:B------:R-:W-:Y:S01]  /*17a0*/  UIADD3 UR4, UPT, UPT, UR6, 0x1, URZ ;  /* 0x0000000106047890 */ /* 0x000fe2000fffe0ff */
[----:B------:R-:W-:Y:S01]  /*17b0*/  BSSY.RECONVERGENT B0, `(.L_x_25) ;  /* 0x000003c000007945 */ /* 0x000fe20003800200 */
[----:B------:R-:W-:Y:S02]  /*17c0*/  ELECT P0, URZ, PT ;  /* 0x0000000000ff782f */ /* 0x000fe40003800000 */
[----:B------:R-:W-:-:S04]  /*17d0*/  UISETP.NE.AND UP0, UPT, UR4, 0x2, UPT ;  /* 0x000000020400788c */ /* 0x000fc8000bf05270 */
[----:B------:R-:W-:Y:S02]  /*17e0*/  USEL UR5, URZ, 0x1, UP0 ;  /* 0x00000001ff057887 */ /* 0x000fe40008000000 */
[----:B------:R-:W-:-:S04]  /*17f0*/  USEL UR23, UR4, URZ, UP0 ;  /* 0x000000ff04177287 */ /* 0x000fc80008000000 */
[----:B------:R-:W-:Y:S01]  /*1800*/  ULEA UR4, UR23, UR13, 0x3 ;  /* 0x0000000d17047291 */ /* 0x000fe2000f8e18ff */
[----:B------:R-:W-:-:S04]  /*1810*/  LOP3.LUT R15, R15, UR5, RZ, 0x3c, !PT ;  /* 0x000000050f0f7c12 */ /* 0x000fc8000f8e3cff */
[----:B-1----:R-:W-:-:S04]  /*1820*/  SHF.L.U32 R2, R15, 0x1f, RZ ;  /* 0x0000001f0f027819 */ /* 0x002fc800000006ff */
[----:B------:R1:W1:Y:S01]  /*1830*/  SYNCS.PHASECHK.TRANS64.TRYWAIT P2, [UR4+0x10], R2 ;  /* 0x00001002ff0075a7 */ /* 0x0002620008041104 */
[----:B------:R-:W-:Y:S05]  /*1840*/  @!P0 BRA `(.L_x_26) ;  /* 0x0000000000c88947 */ /* 0x000fea0003800000 */
[----:B------:R-:W-:Y:S02]  /*1850*/  ULEA UR32, UR6, UR13, 0x10 ;  /* 0x0000000d06207291 */ /* 0x000fe4000f8e80ff */
[----:B------:R-:W-:Y:S02]  /*1860*/  UIADD3 UR4, UP1, UPT, UR38, 0x80, URZ ;  /* 0x0000008026047890 */ /* 0x000fe4000ff3e0ff */
[----:B------:R-:W-:Y:S02]  /*1870*/  USHF.L.U32 UR58, UR22, 0x7, URZ ;  /* 0x00000007163a7899 */ /* 0x000fe400080006ff */
[----:B------:R-:W-:Y:S02]  /*1880*/  ULEA UR7, UR6, UR13, 0xf ;  /* 0x0000000d06077291 */ /* 0x000fe4000f8e78ff */
[----:B------:R-:W-:Y:S02]  /*1890*/  UIADD3 UR14, UP0, UPT, UR38, 0x180, URZ ;  /* 0x00000180260e7890 */ /* 0x000fe4000ff1e0ff */
[----:B------:R-:W-:-:S02]  /*18a0*/  UIADD3.X UR5, UPT, UPT, URZ, UR39, URZ, UP1, !UPT ;  /* 0x00000027ff057290 */ /* 0x000fc40008ffe4ff */
[----:B------:R-:W-:Y:S02]  /*18b0*/  UIADD3 UR56, UPT, UPT, UR32, 0x8400, URZ ;  /* 0x0000840020387890 */ /* 0x000fe4000fffe0ff */
[----:B------:R-:W-:Y:S02]  /*18c0*/  UIADD3 UR50, UPT, UPT, UR58, 0x20, URZ ;  /* 0x000000203a327890 */ /* 0x000fe4000fffe0ff */
[----:B------:R-:W-:Y:S02]  /*18d0*/  UIADD3 UR48, UPT, UPT, UR32, 0xc400, URZ ;  /* 0x0000c40020307890 */ /* 0x000fe4000fffe0ff */
[----:B------:R-:W-:Y:S02]  /*18e0*/  UIADD3 UR42, UPT, UPT, UR58, 0x40, URZ ;  /* 0x000000403a2a7890 */ /* 0x000fe4000fffe0ff */
[----:B------:R-:W-:Y:S02]  /*18f0*/  UIADD3 UR40, UPT, UPT, UR32, 0x10400, URZ ;  /* 0x0001040020287890 */ /* 0x000fe4000fffe0ff */
[----:B------:R-:W-:-:S02]  /*1900*/  UIADD3 UR34, UPT, UPT, UR58, 0x60, URZ ;  /* 0x000000603a227890 */ /* 0x000fc4000fffe0ff */
[----:B------:R-:W-:Y:S02]  /*1910*/  UIADD3 UR32, UPT, UPT, UR32, 0x14400, URZ ;  /* 0x0001440020207890 */ /* 0x000fe4000fffe0ff */
[----:B------:R-:W-:Y:S02]  /*1920*/  UIADD3.X UR15, UPT, UPT, URZ, UR39, URZ, UP0, !UPT ;  /* 0x00000027ff0f7290 */ /* 0x000fe400087fe4ff */
[----:B------:R-:W-:Y:S02]  /*1930*/  UIADD3 UR24, UPT, UPT, UR7, 0x28400, URZ ;  /* 0x0002840007187890 */ /* 0x000fe4000fffe0ff */
[----:B------:R-:W-:Y:S01]  /*1940*/  UIADD3 UR8, UPT, UPT, UR7, 0x2a400, URZ ;  /* 0x0002a40007087890 */ /* 0x000fe2000fffe0ff */
[----:B------:R-:W-:Y:S01]  /*1950*/  UMOV UR30, 0x0 ;  /* 0x00000000001e7882 */ /* 0x000fe20000000000 */
[----:B------:R-:W-:Y:S01]  /*1960*/  UMOV UR31, 0x10000000 ;  /* 0x10000000001f7882 */ /* 0x000fe20000000000 */
[----:B------:R-:W-:Y:S01]  /*1970*/  UMOV UR49, UR57 ;  /* 0x0000003900317c82 */ /* 0x000fe20008000000 */
[----:B------:R-:W-:Y:S01]  /*1980*/  UMOV UR51, UR59 ;  /* 0x0000003b00337c82 */ /* 0x000fe20008000000 */
[----:B------:R-:W-:Y:S01]  /*1990*/  UMOV UR52, UR60 ;  /* 0x0000003c00347c82 */ /* 0x000fe20008000000 */
[----:B------:R-:W-:Y:S01]  /*19a0*/  UMOV UR41, UR57 ;  /* 0x0000003900297c82 */ /* 0x000fe20008000000 */
[----:B------:R-:W-:Y:S01]  /*19b0*/  UMOV UR43, UR59 ;  /* 0x0000003b002b7c82 */ /* 0x000fe20008000000 */
[----:B------:R-:W-:Y:S01]  /*19c0*/  UMOV UR44, UR60 ;  /* 0x0000003c002c7c82 */ /* 0x000fe20008000000 */
[----:B------:R-:W-:Y:S01]  /*19d0*/  UTMALDG.3D [UR56], [UR4], desc[UR30] ;  /* 0x00001e38040075b4 */ /* 0x000fe20008011000 */
[----:B------:R-:W-:Y:S01]  /*19e0*/  UMOV UR33, UR57 ;  /* 0x0000003900217c82 */ /* 0x000fe20008000000 */
        /* <DEDUP_REMOVED lines=10> */
[----:B------:R-:W-:Y:S01]  /*1a90*/  UIADD3 UR16, UPT, UPT, UR7, 0x2c400, URZ ;  /* 0x0002c40007107890 */ /* 0x000fe2000fffe0ff */
[----:B------:R-:W-:Y:S01]  /*1aa0*/  UMOV UR17, UR57 ;  /* 0x0000003900117c82 */ /* 0x000fe20008000000 */
[----:B------:R-:W-:Y:S01]  /*1ab0*/  UMOV UR19, UR27 ;  /* 0x0000001b00137c82 */ /* 0x000fe20008000000 */
[----:B------:R-:W-:Y:S01]  /*1ac0*/  UTMALDG.3D [UR40], [UR4], desc[UR30] ;  /* 0x00001e28040075b4 */ /* 0x000fe20008011000 */
[----:B------:R-:W-:Y:S01]  /*1ad0*/  UMOV UR20, UR60 ;  /* 0x0000003c00147c82 */ /* 0x000fe20008000000 */
[----:B------:R-:W-:Y:S01]  /*1ae0*/  UMOV UR18, UR42 ;  /* 0x0000002a00127c82 */ /* 0x000fe20008000000 */
[----:B------:R-:W-:Y:S01]  /*1af0*/  UTMALDG.3D [UR32], [UR4], desc[UR30] ;  /* 0x00001e20040075b4 */ /* 0x000fe20008011000 */
[----:B------:R-:W-:Y:S01]  /*1b00*/  UTMALDG.3D [UR24], [UR14], desc[UR30] ;  /* 0x00001e180e0075b4 */ /* 0x000fe20008011000 */
[----:B------:R2:W-:Y:S01]  /*1b10*/  UTMALDG.3D [UR8], [UR14], desc[UR30] ;  /* 0x00001e080e0075b4 */ /* 0x0005e20008011000 */
[----:B------:R1:W-:Y:S01]  /*1b20*/  UTMALDG.3D [UR16], [UR14], desc[UR30] ;  /* 0x00001e100e0075b4 */ /* 0x0003e20008011000 */
[----:B--2---:R-:W-:Y:S01]  /*1b30*/  UIADD3 UR8, UPT, UPT, UR7, 0x2e400, URZ ;  /* 0x0002e40007087890 */ /* 0x004fe2000fffe0ff */
[----:B------:R-:W-:-:S08]  /*1b40*/  UMOV UR10, UR34 ;  /* 0x00000022000a7c82 */ /* 0x000fd00008000000 */
[----:B------:R2:W-:Y:S02]  /*1b50*/  UTMALDG.3D [UR8], [UR14], desc[UR30] ;  /* 0x00001e080e0075b4 */ /* 0x0005e40008011000 */
[----:B--2---:R-:W-:Y:S01]  /*1b60*/  NOP ;  /* 0x0000000000007918 */ /* 0x004fe20000000000 */
.L_x_26:
[----:B-1----:R-:W-:Y:S05]  /*1b70*/  BSYNC.RECONVERGENT B0 ;  /* 0x0000000000007941 */ /* 0x002fea0003800200 */
.L_x_25:
[----:B------:R-:W-:Y:S01]  /*1b80*/  UIADD3 UR22, UPT, UPT, UR22, 0x1, URZ ;  /* 0x0000000116167890 */ /* 0x000fe2000fffe0ff */
[----:B------:R-:W-:Y:S01]  /*1b90*/  UMOV UR6, UR23 ;  /* 0x0000001700067c82 */ /* 0x000fe20008000000 */
[----:B------:R-:W-:Y:S02]  /*1ba0*/  UMOV UR21, UR29 ;  /* 0x0000001d00157c82 */ /* 0x000fe40008000000 */
[----:B------:R-:W-:-:S09]  /*1bb0*/  UISETP.NE.AND UP0, UPT, UR22, UR29, UPT ;  /* 0x0000001d1600728c */ /* 0x000fd2000bf05270 */
[----:B------:R-:W-:Y:S05]  /*1bc0*/  BRA.U UP0, `(.L_x_27) ;  /* 0xfffffff900c87547 */ /* 0x000fea000b83ffff */
.L_x_20:
[----:B------:R-:W-:Y:S01]  /*1bd0*/  ULEA UR4, UR23, UR13, 0x3 ;  /* 0x0000000d17047291 */ /* 0x000fe2000f8e18ff */
[----:B-1----:R-:W-:Y:S01]  /*1be0*/  SHF.L.U32 R2, R15, 0x1f, RZ ;  /* 0x0000001f0f027819 */ /* 0x002fe200000006ff */
[----:B------:R-:W-:Y:S01]  /*1bf0*/  @!P1 SYNCS.ARRIVE.TRANS64.A1T0 RZ, [UR13+0x68], RZ ;  /* 0x000068ffffff99a7 */ /* 0x000fe2000810000d */
[----:B------:R-:W-:-:S06]  /*1c00*/  UISETP.GT.AND UP0, UPT, UR46, UR37, UPT ;  /* 0x000000252e00728c */ /* 0x000fcc000bf04270 */
[----:B------:R1:W1:Y:S03]  /*1c10*/  SYNCS.PHASECHK.TRANS64.TRYWAIT P1, [UR4+0x10], R2 ;  /* 0x00001002ff0075a7 */ /* 0x0002660008021104 */
[----:B------:R-:W-:Y:S05]  /*1c20*/  BRA.U !UP0, `(.L_x_28) ;  /* 0x00000005083c7547 */ /* 0x000fea000b800000 */
[----:B------:R-:W-:Y:S01]  /*1c30*/  UIADD3 UR22, UPT, UPT, UR47, UR21, URZ ;  /* 0x000000152f167290 */ /* 0x000fe2000fffe0ff */
[----:B------:R-:W-:-:S11]  /*1c40*/  UMOV UR6, UR23 ;  /* 0x0000001700067c82 */ /* 0x000fd60008000000 */
.L_x_35:
[----:B------:R-:W-:Y:S01]  /*1c50*/  ULEA UR57, UR6, UR13, 0x3 ;  /* 0x0000000d06397291 */ /* 0x000fe2000f8e18ff */
[----:B--2---:R-:W-:Y:S01]  /*1c60*/  @!P5 MOV R3, 0x18000 ;  /* 0x000180000003d802 */ /* 0x004fe20000000f00 */
[----:B-1----:R-:W-:Y:S10]  /*1c70*/  @P1 BRA `(.L_x_29) ;  /* 0x00000000000c1947 */ /* 0x002ff40003800000 */
[----:B------:R-:W-:-:S04]  /*1c80*/  SHF.L.U32 R5, R15, 0x1f, RZ ;  /* 0x0000001f0f057819 */ /* 0x000fc800000006ff */
[----:B------:R-:W1:Y:S02]  /*1c90*/  SYNCS.PHASECHK.TRANS64.TRYWAIT P0, [UR57+0x10], R5 ;  /* 0x00001005ff0075a7 */ /* 0x000e640008001139 */
[----:B-1----:R-:W-:Y:S05]  /*1ca0*/  @!P0 BRA `(.L_x_30) ;  /* 0x0000006c00608947 */ /* 0x002fea0003800000 */
.L_x_29:
[----:B------:R2:W-:Y:S01]  /*1cb0*/  @!P5 SYNCS.ARRIVE.TRANS64 RZ, [UR57], R3 ;  /* 0x00000003ffffd9a7 */ /* 0x0005e20008000039 */
[----:B------:R-:W-:Y:S04]  /*1cc0*/  BSSY.RECONVERGENT B0, `(.L_x_31) ;  /* 0x0000003000007945 */ /* 0x000fe80003800200 */
[----:B------:R-:W-:Y:S05]  /*1cd0*/  @P4 BRA `(.L_x_32) ;  /* 0x0000000000044947 */ /* 0x000fea0003800000 */
[----:B------:R-:W-:Y:S05]  /*1ce0*/  BPT.TRAP 0x1 ;  /* 0x000000040000795c */ /* 0x000fea0000300000 */
.L_x_32:
[----:B------:R-:W-:Y:S05]  /*1cf0*/  BSYNC.RECONVERGENT B0 ;  /* 0x0000000000007941 */ /* 0x000fea0003800200 */
.L_x_31:
        /* <DEDUP_REMOVED lines=61> */
.L_x_34:
[----:B-1----:R-:W-:Y:S05]  /*20d0*/  BSYNC.RECONVERGENT B0 ;  /* 0x0000000000007941 */ /* 0x002fea0003800200 */
.L_x_33:
[----:B------:R-:W-:Y:S01]  /*20e0*/  UIADD3 UR21, UPT, UPT, UR21, 0x1, URZ ;  /* 0x0000000115157890 */ /* 0x000fe2000fffe0ff */
[----:B------:R-:W-:-:S03]  /*20f0*/  UMOV UR6, UR23 ;  /* 0x0000001700067c82 */ /* 0x000fc60008000000 */
[----:B------:R-:W-:-:S09]  /*2100*/  UISETP.NE.AND UP0, UPT, UR21, UR22, UPT ;  /* 0x000000161500728c */ /* 0x000fd2000bf05270 */
[----:B------:R-:W-:Y:S05]  /*2110*/  BRA.U UP0, `(.L_x_35) ;  /* 0xfffffff900cc7547 */ /* 0x000fea000b83ffff */
.L_x_28:
[----:B-1----:R-:W-:Y:S01]  /*2120*/  LEA R2, R14, UR13, 0x3 ;  /* 0x0000000d0e027c11 */ /* 0x002fe2000f8e18ff */
[----:B------:R-:W-:Y:S01]  /*2130*/  NOP ;  /* 0x0000000000007918 */ /* 0x000fe20000000000 */
[----:B--2---:R-:W-:Y:S02]  /*2140*/  SHF.L.U32 R3, R12, 0x1f, RZ ;  /* 0x0000001f0c037819 */ /* 0x004fe400000006ff */
[----:B------:R-:W-:Y:S02]  /*2150*/  LEA R4, R14, UR13, 0x4 ;  /* 0x0000000d0e047c11 */ /* 0x000fe4000f8e20ff */
[----:B------:R-:W1:Y:S02]  /*2160*/  SYNCS.PHASECHK.TRANS64.TRYWAIT P0, [R2+URZ+0x70], R3 ;  /* 0x00007003020075a7 */ /* 0x000e6400080011ff */
[----:B-1----:R-:W-:Y:S05]  /*2170*/  @!P0 BRA `(.L_x_36) ;  /* 0x0000006800448947 */ /* 0x002fea0003800000 */
.L_x_136:
[----:B------:R-:W2:Y:S01]  /*2180*/  LDS.128 R4, [R4+0x100] ;  /* 0x0001000004047984 */ /* 0x000ea20000000c00 */
[----:B---3--:R-:W-:Y:S01]  /*2190*/  ISETP.GE.AND P0, PT, R26, 0x1, PT ;  /* 0x000000011a00780c */ /* 0x008fe20003f06270 */
[----:B-1----:R-:W-:Y:S01]  /*21a0*/  VIADD R2, R2, 0x80 ;  /* 0x0000008002027836 */ /* 0x002fe20000000000 */
[----:B------:R-:W-:Y:S01]  /*21b0*/  @!PT LDS RZ, [RZ] ;  /* 0x00000000fffff984 */ /* 0x000fe20000000800 */
[----:B------:R-:W-:Y:S01]  /*21c0*/  @!PT LDS RZ, [RZ] ;  /* 0x00000000fffff984 */ /* 0x000fe20000000800 */
[----:B------:R-:W-:Y:S01]  /*21d0*/  @!PT LDS RZ, [RZ] ;  /* 0x00000000fffff984 */ /* 0x000fe20000000800 */
[----:B------:R-:W-:Y:S01]  /*21e0*/  @!PT LDS RZ, [RZ] ;  /* 0x00000000fffff984 */ /* 0x000fe20000000800 */
[----:B------:R1:W-:Y:S06]  /*21f0*/  MEMBAR.ALL.CTA ;  /* 0x0000000000007992 */ /* 0x0003ec0000008000 */
[----:B-1----:R-:W1:Y:S01]  /*2200*/  FENCE.VIEW.ASYNC.S ;  /* 0x00000000000073c6 */ /* 0x002e620000000000 */
[----:B------:R-:W-:-:S04]  /*2210*/  PRMT R2, RZ, 0x654, R2 ;  /* 0x00000654ff027816 */ /* 0x000fc80000000002 */
[----:B-1----:R1:W-:Y:S01]  /*2220*/  SYNCS.ARRIVE.TRANS64.RED.A1T0 RZ, [R2+URZ], RZ ;  /* 0x000000ff02ff79a7 */ /* 0x0023e200081004ff */
[----:B--2---:R-:W-:-:S13]  /*2230*/  LOP3.LUT P2, RZ, R6, 0x1, RZ, 0xc0, !PT ;  /* 0x0000000106ff7812 */ /* 0x004fda000784c0ff */
[----:B------:R-:W-:Y:S01]  /*2240*/  @P2 SHF.R.U32.HI R3, RZ, 0x10, R5 ;  /* 0x00000010ff032819 */ /* 0x000fe20000011605 */
[----:B------:R-:W-:Y:S01]  /*2250*/  VOTEU.ANY UP0, P2 ;  /* 0x0000000000ff7886 */ /* 0x000fe20001000100 */
[----:B------:R-:W-:Y:S02]  /*2260*/  @P2 MOV R13, R4 ;  /* 0x00000004000d2202 */ /* 0x000fe40000000f00 */
[----:B------:R-:W-:Y:S02]  /*2270*/  @P2 R2UR.BROADCAST UR4, R3 ;  /* 0x00000000030422ca */ /* 0x000fe400008e0000 */
[----:B------:R-:W-:-:S11]  /*2280*/  @P2 LOP3.LUT R11, R5, 0xffff, RZ, 0xc0, !PT ;  /* 0x0000ffff050b2812 */ /* 0x000fd600078ec0ff */
[----:B------:R-:W-:Y:S01]  /*2290*/  @UP0 UMOV UR60, UR4 ;  /* 0x00000004003c0c82 */ /* 0x000fe20008000000 */
[----:B-1----:R-:W-:Y:S05]  /*22a0*/  @!P0 BRA `(.L_x_37) ;  /* 0x0000000000b88947 */ /* 0x002fea0003800000 */
[----:B------:R-:W4:Y:S01]  /*22b0*/  LDC.64 R4, c[0x0][0xb18] ;  /* 0x0002c600ff047b82 */ /* 0x000f220000000a00 */
[----:B------:R-:W-:-:S07]  /*22c0*/  ISETP.NE.AND P3, PT, R26, 0x1, PT ;  /* 0x000000011a00780c */ /* 0x000fce0003f65270 */
[----:B------:R-:W1:Y:S08]  /*22d0*/  LDC.64 R6, c[0x0][0xb10] ;  /* 0x0002c400ff067b82 */ /* 0x000e700000000a00 */
[----:B------:R-:W2:Y:S08]  /*22e0*/  LDC R16, c[0x0][0xb20] ;  /* 0x0002c800ff107b82 */ /* 0x000eb00000000800 */
[----:B------:R-:W3:Y:S01]  /*22f0*/  LDC R18, c[0x0][0xb0c] ;  /* 0x0002c300ff127b82 */ /* 0x000ee20000000800 */
[----:B----4-:R-:W-:Y:S01]  /*2300*/  IMAD.HI.U32 R17, R0, R5, RZ ;  /* 0x0000000500117227 */ /* 0x010fe200078e00ff */
[----:B------:R-:W-:-:S03]  /*2310*/  ISETP.NE.AND P0, PT, R4, 0x1, PT ;  /* 0x000000010400780c */ /* 0x000fc60003f05270 */
[----:B------:R-:W-:-:S03]  /*2320*/  IMAD.HI.U32 R5, R11, R5, RZ ;  /* 0x000000050b057227 */ /* 0x000fc600078e00ff */
[----:B------:R-:W4:Y:S01]  /*2330*/  LDC.64 R2, c[0x0][0xb28] ;  /* 0x0002ca00ff027b82 */ /* 0x000f220000000a00 */
[----:B-1----:R-:W-:-:S04]  /*2340*/  IMAD.HI.U32 R20, R9, R6, RZ ;  /* 0x0000000609147227 */ /* 0x002fc800078e00ff */
[----:B------:R-:W-:Y:S01]  /*2350*/  IMAD.HI.U32 R22, R13, R6, RZ ;  /* 0x000000060d167227 */ /* 0x000fe200078e00ff */
[----:B------:R-:W-:Y:S02]  /*2360*/  SHF.R.U32.HI R20, RZ, R7, R20 ;  /* 0x00000007ff147219 */ /* 0x000fe40000011614 */
[-C--:B--2---:R-:W-:Y:S02]  /*2370*/  SHF.R.U32.HI R17, RZ, R16.reuse, R17 ;  /* 0x00000010ff117219 */ /* 0x084fe40000011611 */
[----:B------:R-:W-:Y:S02]  /*2380*/  SHF.R.U32.HI R16, RZ, R16, R5 ;  /* 0x00000010ff107219 */ /* 0x000fe40000011605 */
[----:B------:R-:W-:Y:S02]  /*2390*/  SEL R17, R0, R17, !P0 ;  /* 0x0000001100117207 */ /* 0x000fe40004000000 */
[----:B------:R-:W-:Y:S02]  /*23a0*/  SHF.R.U32.HI R22, RZ, R7, R22 ;  /* 0x00000007ff167219 */ /* 0x000fe40000011616 */
[----:B---3--:R-:W-:-:S02]  /*23b0*/  ISETP.NE.AND P1, PT, R18, 0x1, PT ;  /* 0x000000011200780c */ /* 0x008fc40003f25270 */
[----:B------:R-:W-:Y:S02]  /*23c0*/  SEL R5, R11, R16, !P0 ;  /* 0x000000100b057207 */ /* 0x000fe40004000000 */
[----:B------:R-:W-:Y:S02]  /*23d0*/  SEL R19, R9, R20, !P1 ;  /* 0x0000001409137207 */ /* 0x000fe40004800000 */
[----:B------:R-:W-:Y:S01]  /*23e0*/  SEL R7, R13, R22, !P1 ;  /* 0x000000160d077207 */ /* 0x000fe20004800000 */
[----:B----4-:R-:W-:-:S04]  /*23f0*/  IMAD.HI.U32 R20, R17, R2, RZ ;  /* 0x0000000211147227 */ /* 0x010fc800078e00ff */
[----:B------:R-:W-:Y:S01]  /*2400*/  IMAD.HI.U32 R6, R19, R2, RZ ;  /* 0x0000000213067227 */ /* 0x000fe200078e00ff */
[----:B------:R-:W-:-:S04]  /*2410*/  @P3 SHF.R.U32.HI R17, RZ, R3, R20 ;  /* 0x00000003ff113219 */ /* 0x000fc80000011614 */
        /* <DEDUP_REMOVED lines=8> */
[----:B------:R-:W-:-:S04]  /*24a0*/  @!P0 IMAD.HI.U32 R16, R7, R2, RZ ;  /* 0x0000000207108227 */ /* 0x000fc800078e00ff */
[----:B------:R-:W-:Y:S01]  /*24b0*/  IMAD.MOV R2, RZ, RZ, -R6 ;  /* 0x000000ffff027224 */ /* 0x000fe200078e0a06 */
[----:B------:R-:W-:-:S03]  /*24c0*/  @!P0 SHF.R.U32.HI R16, RZ, R3, R16 ;  /* 0x00000003ff108219 */ /* 0x000fc60000011610 */
[----:B------:R-:W-:Y:S01]  /*24d0*/  IMAD R2, R26, R2, R5 ;  /* 0x000000021a027224 */ /* 0x000fe200078e0205 */
[----:B------:R-:W-:Y:S02]  /*24e0*/  @!P0 SEL R3, R7, R16, !P3 ;  /* 0x0000001007038207 */ /* 0x000fe40005800000 */
[----:B------:R-:W-:-:S03]  /*24f0*/  IADD3 R16, PT, PT, -R5, RZ, RZ ;  /* 0x000000ff05107210 */ /* 0x000fc60007ffe1ff */
[--C-:B------:R-:W-:Y:S02]  /*2500*/  @!P0 IMAD.IADD R6, R6, 0x1, -R3.reuse ;  /* 0x0000000106068824 */ /* 0x100fe400078e0a03 */
[----:B------:R-:W-:Y:S01]  /*2510*/  @!P0 IMAD R3, R2, R19, R3 ;  /* 0x0000001302038224 */ /* 0x000fe200078e0203 */
[----:B------:R-:W-:Y:S01]  /*2520*/  IADD3 R2, PT, PT, -R7, RZ, RZ ;  /* 0x000000ff07027210 */ /* 0x000fe20007ffe1ff */
[----:B------:R-:W-:Y:S02]  /*2530*/  @!P0 IMAD R5, R26, R6, R7 ;  /* 0x000000061a058224 */ /* 0x000fe400078e0207 */
[----:B------:R-:W-:Y:S02]  /*2540*/  IMAD R11, R4, R16, R11 ;  /* 0x00000010040b7224 */ /* 0x000fe400078e020b */
[----:B------:R-:W-:Y:S02]  /*2550*/  @!P0 IMAD.MOV.U32 R7, RZ, RZ, R3 ;  /* 0x000000ffff078224 */ /* 0x000fe400078e0003 */
[----:B------:R-:W-:-:S02]  /*2560*/  IMAD R2, R18, R2, R13 ;  /* 0x0000000212027224 */ /* 0x000fc400078e020d */
[----:B------:R-:W-:Y:S02]  /*2570*/  IMAD R11, R5, R4, R11 ;  /* 0x00000004050b7224 */ /* 0x000fe400078e020b */
[----:B------:R-:W-:Y:S02]  /*2580*/  IMAD R13, R7, R18, R2 ;  /* 0x00000012070d7224 */ /* 0x000fe400078e0202 */
.L_x_37:
[----:B------:R-:W1:Y:S02]  /*2590*/  LDCU UR4, c[0x0][0xb30] ;  /* 0x00016600ff0477ac */ /* 0x000e640008000800 */
[----:B-1----:R-:W-:-:S09]  /*25a0*/  UISETP.NE.AND UP0, UPT, UR4, 0x1, UPT ;  /* 0x000000010400788c */ /* 0x002fd2000bf05270 */
[----:B------:R-:W-:Y:S05]  /*25b0*/  BRA.U UP0, `(.L_x_38) ;  /* 0x0000000100407547 */ /* 0x000fea000b800000 */
[----:B------:R-:W1:Y:S08]  /*25c0*/  LDC.64 R4, c[0x0][0xb10] ;  /* 0x0002c400ff047b82 */ /* 0x000e700000000a00 */
[----:B------:R-:W2:Y:S08]  /*25d0*/  LDC.64 R2, c[0x0][0xb18] ;  /* 0x0002c600ff027b82 */ /* 0x000eb00000000a00 */
[----:B------:R-:W3:Y:S08]  /*25e0*/  LDC R6, c[0x0][0xb20] ;  /* 0x0002c800ff067b82 */ /* 0x000ef00000000800 */
[----:B------:R-:W4:Y:S01]  /*25f0*/  LDC R16, c[0x0][0xb0c] ;  /* 0x0002c300ff107b82 */ /* 0x000f220000000800 */
[----:B-1----:R-:W-:-:S05]  /*2600*/  IMAD.HI.U32 R4, R13, R4, RZ ;  /* 0x000000040d047227 */ /* 0x002fca00078e00ff */
[----:B------:R-:W-:Y:S01]  /*2610*/  SHF.R.U32.HI R4, RZ, R5, R4 ;  /* 0x00000005ff047219 */ /* 0x000fe20000011604 */
[----:B--2---:R-:W-:Y:S01]  /*2620*/  IMAD.HI.U32 R3, R11, R3, RZ ;  /* 0x000000030b037227 */ /* 0x004fe200078e00ff */
[----:B------:R-:W-:-:S04]  /*2630*/  ISETP.NE.AND P0, PT, R2, 0x1, PT ;  /* 0x000000010200780c */ /* 0x000fc80003f05270 */
[----:B---3--:R-:W-:-:S04]  /*2640*/  SHF.R.U32.HI R6, RZ, R6, R3 ;  /* 0x00000006ff067219 */ /* 0x008fc80000011603 */
[----:B------:R-:W-:Y:S02]  /*2650*/  SEL R3, R11, R6, !P0 ;  /* 0x000000060b037207 */ /* 0x000fe40004000000 */
[----:B----4-:R-:W-:-:S04]  /*2660*/  ISETP.NE.AND P1, PT, R16, 0x1, PT ;  /* 0x000000011000780c */ /* 0x010fc80003f25270 */
[----:B------:R-:W-:-:S05]  /*2670*/  SEL R4, R13, R4, !P1 ;  /* 0x000000040d047207 */ /* 0x000fca0004800000 */
[----:B------:R-:W-:Y:S02]  /*2680*/  IMAD.IADD R5, R3, 0x1, -R4 ;  /* 0x0000000103057824 */ /* 0x000fe400078e0a04 */
[----:B------:R-:W-:Y:S02]  /*2690*/  IMAD.IADD R3, R4, 0x1, -R3 ;  /* 0x0000000104037824 */ /* 0x000fe400078e0a03 */
[----:B------:R-:W-:Y:S02]  /*26a0*/  IMAD R13, R5, R16, R13 ;  /* 0x00000010050d7224 */ /* 0x000fe400078e020d */
[----:B------:R-:W-:-:S07]  /*26b0*/  IMAD R11, R3, R2, R11 ;  /* 0x00000002030b7224 */ /* 0x000fce00078e020b */
.L_x_38:
[----:B------:R-:W-:Y:S01]  /*26c0*/  VIADD R14, R14, 0x1 ;  /* 0x000000010e0e7836 */ /* 0x000fe20000000000 */
[----:B------:R-:W-:Y:S01]  /*26d0*/  PLOP3.LUT P1, PT, PT, PT, PT, 0x80, 0x8 ;  /* 0x000000000008781c */ /* 0x000fe20003f2f070 */
[----:B------:R-:W-:Y:S02]  /*26e0*/  IMAD.IADD R21, R13, 0x1, R68 ;  /* 0x000000010d157824 */ /* 0x000fe400078e0244 */
[----:B------:R-:W-:Y:S01]  /*26f0*/  IMAD.IADD R20, R11, 0x1, R66 ;  /* 0x000000010b147824 */ /* 0x000fe200078e0242 */
[----:B------:R-:W-:-:S04]  /*2700*/  ISETP.NE.AND P0, PT, R14, 0x2, PT ;  /* 0x000000020e00780c */ /* 0x000fc80003f05270 */
[----:B------:R-:W-:Y:S02]  /*2710*/  SEL R3, RZ, 0x1, P0 ;  /* 0x00000001ff037807 */ /* 0x000fe40000000000 */
[----:B------:R-:W-:Y:S02]  /*2720*/  SEL R14, R14, RZ, P0 ;  /* 0x000000ff0e0e7207 */ /* 0x000fe40000000000 */
[----:B------:R-:W-:Y:S01]  /*2730*/  LOP3.LUT R12, R12, R3, RZ, 0x3c, !PT ;  /* 0x000000030c0c7212 */ /* 0x000fe200078e3cff */
[----:B------:R-:W-:Y:S06]  /*2740*/  @P2 BRA `(.L_x_39) ;  /* 0xffffffec00702947 */ /* 0x000fec000383ffff */
[----:B------:R-:W-:Y:S01]  /*2750*/  UIADD3 UR13, UPT, UPT, UR13, 0x10, URZ ;  /* 0x000000100d0d7890 */ /* 0x000fe2000fffe0ff */
[----:B------:R-:W-:-:S03]  /*2760*/  SHF.L.U32 R3, R15, 0x1f, RZ ;  /* 0x0000001f0f037819 */ /* 0x000fc600000006ff */
[----:B------:R-:W-:-:S09]  /*2770*/  ULEA UR4, UR23, UR13, 0x3 ;  /* 0x0000000d17047291 */ /* 0x000fd2000f8e18ff */
[----:B------:R-:W1:Y:S02]  /*2780*/  SYNCS.PHASECHK.TRANS64.TRYWAIT P0, [UR4], R3 ;  /* 0x00000003ff0075a7 */ /* 0x000e640008001104 */
[----:B-1----:R-:W-:Y:S05]  /*2790*/  @!P0 BRA `(.L_x_40) ;  /* 0x0000006000d08947 */ /* 0x002fea0003800000 */
.L_x_138:
[----:B------:R-:W-:-:S04]  /*27a0*/  UIADD3 UR4, UPT, UPT, UR23, 0x1, URZ ;  /* 0x0000000117047890 */ /* 0x000fc8000fffe0ff */
[----:B------:R-:W-:-:S04]  /*27b0*/  UISETP.NE.AND UP0, UPT, UR4, 0x2, UPT ;  /* 0x000000020400788c */ /* 0x000fc8000bf05270 */
[----:B------:R-:W-:Y:S02]  /*27c0*/  USEL UR5, URZ, 0x1, UP0 ;  /* 0x00000001ff057887 */ /* 0x000fe40008000000 */
[----:B------:R-:W-:-:S04]  /*27d0*/  USEL UR4, UR4, URZ, UP0 ;  /* 0x000000ff04047287 */ /* 0x000fc80008000000 */
[----:B------:R-:W-:Y:S01]  /*27e0*/  ULEA UR4, UR4, UR13, 0x3 ;  /* 0x0000000d04047291 */ /* 0x000fe2000f8e18ff */
[----:B-1----:R-:W-:-:S04]  /*27f0*/  LOP3.LUT R3, R15, UR5, RZ, 0x3c, !PT ;  /* 0x000000050f037c12 */ /* 0x002fc8000f8e3cff */
[----:B------:R-:W-:Y:S01]  /*2800*/  SHF.L.U32 R3, R3, 0x1f, RZ ;  /* 0x0000001f03037819 */ /* 0x000fe200000006ff */
[----:B----4-:R-:W-:-:S07]  /*2810*/  IMAD.U32 R0, RZ, RZ, UR4 ;  /* 0x00000004ff007e24 */ /* 0x010fce000f8e00ff */
.L_x_41:
[----:B-1----:R1:W2:Y:S02]  /*2820*/  SYNCS.PHASECHK.TRANS64.TRYWAIT P0, [R0+URZ], R3 ;  /* 0x00000003000075a7 */ /* 0x0022a400080011ff */
[----:B--2---:R-:W-:Y:S05]  /*2830*/  @!P0 NANOSLEEP.SYNCS 0x989680 ;  /* 0x009896800000895d */ /* 0x004fea0003900000 */
[----:B------:R-:W2:Y:S02]  /*2840*/  @!P0 SYNCS.PHASECHK.TRANS64 P0, [R0+URZ], R3 ;  /* 0x00000003000085a7 */ /* 0x000ea400080010ff */
[----:B--2---:R-:W-:Y:S05]  /*2850*/  @P0 EXIT ;  /* 0x000000000000094d */ /* 0x004fea0003800000 */
[----:B------:R-:W-:Y:S05]  /*2860*/  BRA `(.L_x_41) ;  /* 0xfffffffc00ec7947 */ /* 0x000fea000383ffff */
.L_x_17:
[----:B------:R-:W-:-:S04]  /*2870*/  UISETP.NE.AND UP1, UPT, UR45, URZ, UPT ;  /* 0x000000ff2d00728c */ /* 0x000fc8000bf25270 */
[----:B------:R-:W-:-:S09]  /*2880*/  UISETP.NE.OR UP1, UPT, UR10, 0x1, UP1 ;  /* 0x000000010a00788c */ /* 0x000fd20008f25670 */
[----:B------:R-:W-:Y:S05]  /*2890*/  BRA.U UP1, `(.L_x_42) ;  /* 0x0000000501487547 */ /* 0x000fea000b800000 */
[----:B------:R-:W-:Y:S01]  /*28a0*/  ISETP.NE.AND P2, PT, R2, RZ, PT ;  /* 0x000000ff0200720c */ /* 0x000fe20003f45270 */
[----:B------:R-:W-:Y:S01]  /*28b0*/  IMAD.MOV.U32 R12, RZ, RZ, 0x1 ;  /* 0x00000001ff0c7424 */ /* 0x000fe200078e00ff */
[----:B------:R-:W-:Y:S02]  /*28c0*/  CS2R R10, SRZ ;  /* 0x00000000000a7805 */ /* 0x000fe4000001ff00 */
[----:B------:R-:W-:Y:S01]  /*28d0*/  CS2R R8, SRZ ;  /* 0x0000000000087805 */ /* 0x000fe2000001ff00 */
[----:B------:R-:W-:Y:S01]  /*28e0*/  UMOV UR6, 0x400 ;  /* 0x0000040000067882 */ /* 0x000fe20000000000 */
[----:B------:R-:W-:Y:S01]  /*28f0*/  UMOV UR5, URZ ;  /* 0x000000ff00057c82 */ /* 0x000fe20008000000 */
[----:B------:R-:W-:-:S12]  /*2900*/  ULEA UR6, UR45, UR6, 0x18 ;  /* 0x000000062d067291 */ /* 0x000fd8000f8ec0ff */
.L_x_46:
[----:B------:R-:W-:Y:S02]  /*2910*/  LEA R0, R8, UR6, 0x3 ;  /* 0x0000000608007c11 */ /* 0x000fe4000f8e18ff */
[----:B------:R-:W-:-:S03]  /*2920*/  SHF.L.U32 R5, R9, 0x1f, RZ ;  /* 0x0000001f09057819 */ /* 0x000fc600000006ff */
[----:B------:R-:W-:Y:S01]  /*2930*/  VIADD R4, R0, 0xe0 ;  /* 0x000000e000047836 */ /* 0x000fe20000000000 */
[----:B------:R-:W1:Y:S02]  /*2940*/  SYNCS.PHASECHK.TRANS64.TRYWAIT P0, [R0+URZ+0xd0], R5 ;  /* 0x0000d005000075a7 */ /* 0x000e6400080011ff */
[----:B-1----:R-:W-:Y:S05]  /*2950*/  @!P0 BRA `(.L_x_43) ;  /* 0x0000006000788947 */ /* 0x002fea0003800000 */
.L_x_139:
[----:B------:R-:W-:Y:S01]  /*2960*/  ULEA UR4, UR5, UR6, 0x3 ;  /* 0x0000000605047291 */ /* 0x000fe2000f8e18ff */
[----:B------:R-:W-:Y:S02]  /*2970*/  PRMT R4, RZ, 0x654, R4 ;  /* 0x00000654ff047816 */ /* 0x000fe40000000004 */
[----:B-1----:R-:W-:Y:S01]  /*2980*/  SHF.L.U32 R5, R12, 0x1f, RZ ;  /* 0x0000001f0c057819 */ /* 0x002fe200000006ff */
[----:B------:R-:W-:Y:S01]  /*2990*/  UIADD3 UR7, UPT, UPT, UR4, 0x70, URZ ;  /* 0x0000007004077890 */ /* 0x000fe2000fffe0ff */
[----:B------:R1:W-:Y:S05]  /*29a0*/  SYNCS.ARRIVE.TRANS64.RED.A1T0 RZ, [R4+URZ], RZ ;  /* 0x000000ff04ff79a7 */ /* 0x0003ea00081004ff */
[----:B------:R-:W-:Y:S01]  /*29b0*/  IMAD.U32 R7, RZ, RZ, UR7 ;  /* 0x00000007ff077e24 */ /* 0x000fe2000f8e00ff */
[----:B------:R-:W2:Y:S04]  /*29c0*/  SYNCS.PHASECHK.TRANS64.TRYWAIT P0, [UR4+0x80], R5 ;  /* 0x00008005ff0075a7 */ /* 0x000ea80008001104 */
[----:B------:R-:W-:Y:S01]  /*29d0*/  PRMT R6, R2, 0x654, R7 ;  /* 0x0000065402067816 */ /* 0x000fe20000000007 */
[----:B-1----:R-:W-:Y:S01]  /*29e0*/  @!P2 IMAD.MOV.U32 R4, RZ, RZ, 0x10 ;  /* 0x00000010ff04a424 */ /* 0x002fe200078e00ff */
[----:B--2---:R-:W-:Y:S06]  /*29f0*/  @!P0 BRA `(.L_x_44) ;  /* 0x0000006000648947 */ /* 0x004fec0003800000 */
.L_x_141:
[----:B------:R-:W-:Y:S01]  /*2a00*/  ULEA UR8, UR5, UR6, 0x4 ;  /* 0x0000000605087291 */ /* 0x000fe2000f8e20ff */
[----:B------:R-:W-:Y:S01]  /*2a10*/  SEL R3, R6, R3, !P2 ;  /* 0x0000000306037207 */ /* 0x000fe20005000000 */
[----:B------:R-:W-:Y:S01]  /*2a20*/  UIADD3 UR9, UPT, UPT, UR4, 0x70, URZ ;  /* 0x0000007004097890 */ /* 0x000fe2000fffe0ff */
[----:B-1----:R-:W-:Y:S01]  /*2a30*/  LEA R0, R11, UR6, 0x3 ;  /* 0x000000060b007c11 */ /* 0x002fe2000f8e18ff */
[----:B------:R-:W-:Y:S01]  /*2a40*/  UIADD3 UR8, UPT, UPT, UR8, 0x100, URZ ;  /* 0x0000010008087890 */ /* 0x000fe2000fffe0ff */
[----:B------:R-:W-:Y:S01]  /*2a50*/  SHF.L.U32 R5, R10, 0x1f, RZ ;  /* 0x0000001f0a057819 */ /* 0x000fe200000006ff */
[----:B------:R1:W-:Y:S01]  /*2a60*/  @!P2 SYNCS.ARRIVE.TRANS64.RED RZ, [R3+URZ], R4 ;  /* 0x0000000403ffa9a7 */ /* 0x0003e200080004ff */
[----:B------:R-:W-:Y:S01]  /*2a70*/  UIADD3 UR4, UPT, UPT, UR5, 0x1, URZ ;  /* 0x0000000105047890 */ /* 0x000fe2000fffe0ff */
[----:B------:R-:W-:-:S03]  /*2a80*/  VIADD R8, R8, 0x1 ;  /* 0x0000000108087836 */ /* 0x000fc60000000000 */
[----:B------:R-:W-:Y:S02]  /*2a90*/  UISETP.NE.AND UP0, UPT, UR4, 0x2, UPT ;  /* 0x000000020400788c */ /* 0x000fe4000bf05270 */
[----:B------:R-:W-:Y:S06]  /*2aa0*/  UGETNEXTWORKID.BROADCAST [UR8], [UR9] ;  /* 0x00000000080073ca */ /* 0x000fec0008000100 */
[----:B------:R-:W-:Y:S01]  /*2ab0*/  USEL UR7, URZ, 0x1, UP0 ;  /* 0x00000001ff077887 */ /* 0x000fe20008000000 */
[----:B------:R-:W-:Y:S01]  /*2ac0*/  ISETP.NE.AND P0, PT, R8, 0x2, PT ;  /* 0x000000020800780c */ /* 0x000fe20003f05270 */
[----:B------:R-:W-:Y:S01]  /*2ad0*/  USEL UR5, UR4, URZ, UP0 ;  /* 0x000000ff04057287 */ /* 0x000fe20008000000 */
[----:B------:R-:W2:Y:S03]  /*2ae0*/  SYNCS.PHASECHK.TRANS64.TRYWAIT P1, [R0+URZ+0x70], R5 ;  /* 0x00007005000075a7 */ /* 0x000ea600080211ff */
[----:B------:R-:W-:Y:S01]  /*2af0*/  LOP3.LUT R12, R12, UR7, RZ, 0x3c, !PT ;  /* 0x000000070c0c7c12 */ /* 0x000fe2000f8e3cff */
[----:B-12---:R-:W-:Y:S07]  /*2b00*/  @!P1 BRA `(.L_x_45) ;  /* 0x0000006000389947 */ /* 0x006fee0003800000 */
.L_x_142:
[C---:B------:R-:W-:Y:S01]  /*2b10*/  LEA R4, R11.reuse, UR6, 0x4 ;  /* 0x000000060b047c11 */ /* 0x040fe2000f8e20ff */
[----:B-1----:R-:W-:Y:S01]  /*2b20*/  VIADD R0, R0, 0x80 ;  /* 0x0000008000007836 */ /* 0x002fe20000000000 */
[----:B------:R-:W-:Y:S01]  /*2b30*/  SEL R8, R8, RZ, P0 ;  /* 0x000000ff08087207 */ /* 0x000fe20000000000 */
[----:B------:R-:W-:-:S03]  /*2b40*/  VIADD R11, R11, 0x1 ;  /* 0x000000010b0b7836 */ /* 0x000fc60000000000 */
[----:B------:R-:W1:Y:S01]  /*2b50*/  LDS.128 R4, [R4+0x100] ;  /* 0x0001000004047984 */ /* 0x000e620000000c00 */
[----:B------:R-:W-:Y:S02]  /*2b60*/  PRMT R0, RZ, 0x654, R0 ;  /* 0x00000654ff007816 */ /* 0x000fe40000000000 */
[C---:B------:R-:W-:Y:S01]  /*2b70*/  ISETP.NE.AND P1, PT, R11.reuse, 0x2, PT ;  /* 0x000000020b00780c */ /* 0x040fe20003f25270 */
[----:B------:R-:W-:Y:S01]  /*2b80*/  @!PT LDS RZ, [RZ] ;  /* 0x00000000fffff984 */ /* 0x000fe20000000800 */
[----:B------:R-:W-:Y:S01]  /*2b90*/  @!PT LDS RZ, [RZ] ;  /* 0x00000000fffff984 */ /* 0x000fe20000000800 */
[----:B------:R-:W-:Y:S01]  /*2ba0*/  @!PT LDS RZ, [RZ] ;  /* 0x00000000fffff984 */ /* 0x000fe20000000800 */
[----:B------:R-:W-:Y:S01]  /*2bb0*/  @!PT LDS RZ, [RZ] ;  /* 0x00000000fffff984 */ /* 0x000fe20000000800 */
[----:B------:R2:W-:Y:S06]  /*2bc0*/  MEMBAR.ALL.CTA ;  /* 0x0000000000007992 */ /* 0x0005ec0000008000 */
[----:B--2---:R-:W2:Y:S01]  /*2bd0*/  FENCE.VIEW.ASYNC.S ;  /* 0x00000000000073c6 */ /* 0x004ea20000000000 */
[----:B------:R-:W-:Y:S01]  /*2be0*/  SEL R11, R11, RZ, P1 ;  /* 0x000000ff0b0b7207 */ /* 0x000fe20000800000 */
[----:B--2---:R2:W-:Y:S01]  /*2bf0*/  SYNCS.ARRIVE.TRANS64.RED.A1T0 RZ, [R0+URZ], RZ ;  /* 0x000000ff00ff79a7 */ /* 0x0045e200081004ff */
[----:B-1----:R-:W-:-:S02]  /*2c00*/  LOP3.LUT P3, RZ, R6, 0x1, RZ, 0xc0, !PT ;  /* 0x0000000106ff7812 */ /* 0x002fc4000786c0ff */
[----:B------:R-:W-:-:S04]  /*2c10*/  SEL R5, RZ, 0x1, P1 ;  /* 0x00000001ff057807 */ /* 0x000fc80000800000 */
[----:B------:R-:W-:Y:S02]  /*2c20*/  LOP3.LUT R10, R10, R5, RZ, 0x3c, !PT ;  /* 0x000000050a0a7212 */ /* 0x000fe400078e3cff */
[----:B--2---:R-:W-:-:S04]  /*2c30*/  SEL R0, RZ, 0x1, P0 ;  /* 0x00000001ff007807 */ /* 0x004fc80000000000 */
[----:B------:R-:W-:Y:S01]  /*2c40*/  LOP3.LUT R9, R9, R0, RZ, 0x3c, !PT ;  /* 0x0000000009097212 */ /* 0x000fe200078e3cff */
[----:B------:R-:W-:Y:S06]  /*2c50*/  @P3 BRA `(.L_x_46) ;  /* 0xfffffffc002c3947 */ /* 0x000fec000383ffff */
[----:B------:R-:W-:Y:S01]  /*2c60*/  ULEA UR4, UR5, UR6, 0x3 ;  /* 0x0000000605047291 */ /* 0x000fe2000f8e18ff */
[----:B------:R-:W-:-:S08]  /*2c70*/  SHF.L.U32 R3, R12, 0x1f, RZ ;  /* 0x0000001f0c037819 */ /* 0x000fd000000006ff */
[----:B------:R-:W1:Y:S02]  /*2c80*/  SYNCS.PHASECHK.TRANS64 P0, [UR4+0x80], R3 ;  /* 0x00008003ff0075a7 */ /* 0x000e640008001004 */
[----:B-1----:R-:W-:Y:S05]  /*2c90*/  @P0 BRA `(.L_x_47) ;  /* 0x0000000000080947 */ /* 0x002fea0003800000 */
[----:B------:R-:W1:Y:S02]  /*2ca0*/  SYNCS.PHASECHK.TRANS64.TRYWAIT P0, [UR4+0x80], R3 ;  /* 0x00008003ff0075a7 */ /* 0x000e640008001104 */
[----:B-1----:R-:W-:Y:S05]  /*2cb0*/  @!P0 BRA `(.L_x_48) ;  /* 0x0000005c00e08947 */ /* 0x002fea0003800000 */
.L_x_47:
[----:B------:R-:W-:-:S04]  /*2cc0*/  UIADD3 UR7, UPT, UPT, UR5, 0x1, URZ ;  /* 0x0000000105077890 */ /* 0x000fc8000fffe0ff */
[----:B------:R-:W-:-:S04]  /*2cd0*/  UISETP.NE.AND UP0, UPT, UR7, 0x2, UPT ;  /* 0x000000020700788c */ /* 0x000fc8000bf05270 */
[----:B------:R-:W-:Y:S02]  /*2ce0*/  USEL UR8, URZ, 0x1, UP0 ;  /* 0x00000001ff087887 */ /* 0x000fe40008000000 */
[----:B------:R-:W-:-:S04]  /*2cf0*/  USEL UR7, UR7, URZ, UP0 ;  /* 0x000000ff07077287 */ /* 0x000fc80008000000 */
[----:B------:R-:W-:Y:S01]  /*2d00*/  ULEA UR7, UR7, UR6, 0x3 ;  /* 0x0000000607077291 */ /* 0x000fe2000f8e18ff */
[----:B-1----:R-:W-:-:S04]  /*2d10*/  LOP3.LUT R3, R12, UR8, RZ, 0x3c, !PT ;  /* 0x000000080c037c12 */ /* 0x002fc8000f8e3cff */
[----:B------:R-:W-:-:S04]  /*2d20*/  SHF.L.U32 R0, R3, 0x1f, RZ ;  /* 0x0000001f03007819 */ /* 0x000fc800000006ff */
[----:B------:R-:W1:Y:S02]  /*2d30*/  SYNCS.PHASECHK.TRANS64 P0, [UR7+0x80], R0 ;  /* 0x00008000ff0075a7 */ /* 0x000e640008001007 */
[----:B-1----:R-:W-:Y:S05]  /*2d40*/  @P0 EXIT ;  /* 0x000000000000094d */ /* 0x002fea0003800000 */
[----:B------:R-:W-:Y:S02]  /*2d50*/  SHF.L.U32 R3, R3, 0x1f, RZ ;  /* 0x0000001f03037819 */ /* 0x000fe400000006ff */
[----:B------:R-:W-:-:S07]  /*2d60*/  MOV R0, UR7 ;  /* 0x0000000700007c02 */ /* 0x000fce0008000f00 */
.L_x_49:
[----:B-1----:R1:W2:Y:S02]  /*2d70*/  SYNCS.PHASECHK.TRANS64.TRYWAIT P0, [R0+URZ+0x80], R3 ;  /* 0x00008003000075a7 */ /* 0x0022a400080011ff */
[----:B--2---:R-:W-:Y:S05]  /*2d80*/  @!P0 NANOSLEEP.SYNCS 0x989680 ;  /* 0x009896800000895d */ /* 0x004fea0003900000 */
[----:B------:R-:W2:Y:S02]  /*2d90*/  @!P0 SYNCS.PHASECHK.TRANS64 P0, [R0+URZ+0x80], R3 ;  /* 0x00008003000085a7 */ /* 0x000ea400080010ff */
[----:B--2---:R-:W-:Y:S05]  /*2da0*/  @P0 EXIT ;  /* 0x000000000000094d */ /* 0x004fea0003800000 */
[----:B------:R-:W-:Y:S05]  /*2db0*/  BRA `(.L_x_49) ;  /* 0xfffffffc00ec7947 */ /* 0x000fea000383ffff */
.L_x_42:
[----:B------:R-:W-:-:S09]  /*2dc0*/  UISETP.NE.AND UP1, UPT, UR10, URZ, UPT ;  /* 0x000000ff0a00728c */ /* 0x000fd2000bf25270 */
[----:B------:R-:W-:Y:S05]  /*2dd0*/  BRA.U UP1, `(.L_x_50) ;  /* 0x0000001501047547 */ /* 0x000fea000b800000 */
[----:B------:R-:W-:Y:S01]  /*2de0*/  UMOV UR4, 0x40 ;  /* 0x0000004000047882 */ /* 0x000fe20000000000 */
[----:B------:R-:W-:Y:S01]  /*2df0*/  NOP ;  /* 0x0000000000007918 */ /* 0x000fe20000000000 */
[----:B------:R-:W-:Y:S01]  /*2e00*/  ULEA UR5, UR45, UR4, 0x18 ;  /* 0x000000042d057291 */ /* 0x000fe2000f8ec0ff */
[----:B------:R-:W-:Y:S02]  /*2e10*/  UMOV UR6, 0x400 ;  /* 0x0000040000067882 */ /* 0x000fe40000000000 */
[----:B------:R-:W-:-:S06]  /*2e20*/  ULEA UR6, UR45, UR6, 0x18 ;  /* 0x000000062d067291 */ /* 0x000fcc000f8ec0ff */
[----:B------:R-:W1:Y:S02]  /*2e30*/  LDS.U8 R0, [UR5+0x1c] ;  /* 0x00001c05ff007984 */ /* 0x000e640008000000 */
[----:B-1----:R-:W-:-:S13]  /*2e40*/  ISETP.NE.AND P0, PT, R0, RZ, PT ;  /* 0x000000ff0000720c */ /* 0x002fda0003f05270 */
[----:B------:R-:W-:Y:S05]  /*2e50*/  @P0 BRA `(.L_x_51) ;  /* 0x0000000000580947 */ /* 0x000fea0003800000 */
[----:B------:R-:W-:-:S13]  /*2e60*/  ELECT P0, URZ, PT ;  /* 0x0000000000ff782f */ /* 0x000fda0003800000 */
[----:B------:R-:W-:Y:S05]  /*2e70*/  @!P0 BRA `(.L_x_52) ;  /* 0x0000000000608947 */ /* 0x000fea0003800000 */
[----:B------:R-:W-:Y:S01]  /*2e80*/  UMOV UR4, 0x10 ;  /* 0x0000001000047882 */ /* 0x000fe20000000000 */
[----:B------:R-:W-:Y:S01]  /*2e90*/  HFMA2 R0, -RZ, RZ, 0, 5.9604644775390625e-08 ;  /* 0x00000001ff007431 */ /* 0x000fe200000001ff */
[----:B------:R-:W-:-:S03]  /*2ea0*/  MOV R2, 0xffff ;  /* 0x0000ffff00027802 */ /* 0x000fc60000000f00 */
[----:B------:R-:W-:Y:S04]  /*2eb0*/  DEPBAR.LE SB1, 0x36 ;  /* 0x00009d800000791a */ /* 0x000fe80000000000 */
[----:B------:R-:W1:Y:S02]  /*2ec0*/  UTCATOMSWS.FIND_AND_SET.ALIGN UP0, UR4, UR4 ;  /* 0x00000004000475e3 */ /* 0x000e640008000800 */
[----:B-1----:R-:W-:Y:S01]  /*2ed0*/  MOV R3, UR4 ;  /* 0x0000000400037c02 */ /* 0x002fe20008000f00 */
[----:B------:R-:W-:Y:S06]  /*2ee0*/  BRA.U UP0, `(.L_x_53) ;  /* 0x0000000100187547 */ /* 0x000fec000b800000 */
.L_x_54:
[----:B------:R-:W-:Y:S05]  /*2ef0*/  NANOSLEEP 0x64 ;  /* 0x000000640000795d */ /* 0x000fea0003800000 */
[----:B------:R-:W-:-:S05]  /*2f00*/  UMOV UR4, 0x10 ;  /* 0x0000001000047882 */ /* 0x000fca0000000000 */
[----:B------:R-:W-:Y:S04]  /*2f10*/  DEPBAR.LE SB1, 0x36 ;  /* 0x00009d800000791a */ /* 0x000fe80000000000 */
[----:B------:R-:W1:Y:S02]  /*2f20*/  UTCATOMSWS.FIND_AND_SET.ALIGN UP0, UR4, UR4 ;  /* 0x00000004000475e3 */ /* 0x000e640008000800 */
[----:B-1----:R-:W-:Y:S01]  /*2f30*/  MOV R3, UR4 ;  /* 0x0000000400037c02 */ /* 0x002fe20008000f00 */
[----:B------:R-:W-:Y:S05]  /*2f40*/  BRA.U !UP0, `(.L_x_54) ;  /* 0xfffffffd08e87547 */ /* 0x000fea000b83ffff */
.L_x_53:
[-C--:B------:R-:W-:Y:S02]  /*2f50*/  SHF.L.U32 R2, R2, R3.reuse, RZ ;  /* 0x0000000302027219 */ /* 0x080fe400000006ff */
[----:B------:R-:W-:Y:S01]  /*2f60*/  SHF.L.U32 R0, R0, R3, RZ ;  /* 0x0000000300007219 */ /* 0x000fe200000006ff */
[----:B------:R-:W-:Y:S02]  /*2f70*/  IMAD.SHL.U32 R3, R3, 0x20, RZ ;  /* 0x0000002003037824 */ /* 0x000fe400078e00ff */
[----:B------:R1:W-:Y:S04]  /*2f80*/  ATOMS.OR RZ, [UR5+0x14], R2 ;  /* 0x00001402ffff798c */ /* 0x0003e8000b000005 */
[----:B------:R1:W-:Y:S04]  /*2f90*/  ATOMS.OR RZ, [UR5+0x18], R0 ;  /* 0x00001800ffff798c */ /* 0x0003e8000b000005 */
[----:B------:R1:W-:Y:S01]  /*2fa0*/  STS [UR6+0x120], R3 ;  /* 0x00012003ff007988 */ /* 0x0003e20008000806 */
[----:B------:R-:W-:Y:S05]  /*2fb0*/  BRA `(.L_x_52) ;  /* 0x0000000000107947 */ /* 0x000fea0003800000 */
.L_x_51:
[----:B------:R-:W-:Y:S02]  /*2fc0*/  MOV R0, 0xffffffff ;  /* 0xffffffff00007802 */ /* 0x000fe40000000f00 */
[----:B------:R-:W-:-:S03]  /*2fd0*/  MOV R2, 0x3000 ;  /* 0x0000300000027802 */ /* 0x000fc60000000f00 */
[----:B------:R1:W-:Y:S04]  /*2fe0*/  STS [UR6+0x120], R0 ;  /* 0x00012000ff007988 */ /* 0x0003e80008000806 */
[----:B-1-3-5:R-:W-:Y:S05]  /*2ff0*/  CALL.REL.NOINC `($__internal_1_$__cuda_sm10x_tcgen05_guardrail_trap_phase_invalid_during_alloc) ;  /* 0x00000064002c7944 */ /* 0x02afea0003c00000 */
.L_x_52:
[----:B------:R-:W-:Y:S05]  /*3000*/  WARPSYNC.ALL ;  /* 0x0000000000007948 */ /* 0x000fea0003800000 */
[----:B------:R-:W2:Y:S01]  /*3010*/  S2UR UR4, SR_CgaCtaId ;  /* 0x00000000000479c3 */ /* 0x000ea20000008800 */
[----:B------:R-:W-:Y:S01]  /*3020*/  UMOV UR70, 0x400 ;  /* 0x0000040000467882 */ /* 0x000fe20000000000 */
[----:B------:R-:W-:-:S06]  /*3030*/  NOP ;  /* 0x0000000000007918 */ /* 0x000fcc0000000000 */
[----:B------:R-:W-:Y:S06]  /*3040*/  BAR.ARV 0x6, 0xa0 ;  /* 0x0182800000007b1d */ /* 0x000fec0000002000 */
[----:B------:R-:W4:Y:S01]  /*3050*/  LDCU UR5, c[0x0][0x38c] ;  /* 0x00007180ff0577ac */ /* 0x000f220008000800 */
[----:B------:R-:W-:Y:S01]  /*3060*/  IMAD.MOV.U32 R11, RZ, RZ, 0x1 ;  /* 0x00000001ff0b7424 */ /* 0x000fe200078e00ff */
[----:B------:R-:W-:Y:S01]  /*3070*/  CS2R R8, SRZ ;  /* 0x0000000000087805 */ /* 0x000fe2000001ff00 */
[----:B------:R-:W-:Y:S01]  /*3080*/  IMAD.MOV.U32 R10, RZ, RZ, RZ ;  /* 0x000000ffff0a7224 */ /* 0x000fe200078e00ff */
[----:B------:R-:W3:Y:S01]  /*3090*/  LDCU UR7, c[0x0][0x38c] ;  /* 0x00007180ff0777ac */ /* 0x000ee20008000800 */
[----:B------:R-:W-:Y:S01]  /*30a0*/  UMOV UR9, URZ ;  /* 0x000000ff00097c82 */ /* 0x000fe20008000000 */
[----:B------:R-:W-:Y:S01]  /*30b0*/  UMOV UR76, 0x0 ;  /* 0x00000000004c7882 */ /* 0x000fe20000000000 */
[----:B--2---:R-:W-:Y:S01]  /*30c0*/  ULEA UR70, UR4, UR70, 0x18 ;  /* 0x0000004604467291 */ /* 0x004fe2000f8ec0ff */
[----:B------:R-:W-:-:S02]  /*30d0*/  UMOV UR77, 0x8100910 ;  /* 0x08100910004d7882 */ /* 0x000fc40000000000 */
[----:B------:R-:W-:Y:S01]  /*30e0*/  UMOV UR4, URZ ;  /* 0x000000ff00047c82 */ /* 0x000fe20008000000 */
[----:B------:R-:W-:Y:S01]  /*30f0*/  UIADD3 UR6, UPT, UPT, UR70, 0x28400, URZ ;  /* 0x0002840046067890 */ /* 0x000fe2000fffe0ff */
[----:B------:R-:W-:Y:S01]  /*3100*/  IMAD.U32 R15, RZ, RZ, UR4 ;  /* 0x00000004ff0f7e24 */ /* 0x000fe2000f8e00ff */
[----:B------:R-:W-:Y:S01]  /*3110*/  UMOV UR74, 0x0 ;  /* 0x00000000004a7882 */ /* 0x000fe20000000000 */
[----:B------:R-:W-:Y:S01]  /*3120*/  UMOV UR75, 0x8100910 ;  /* 0x08100910004b7882 */ /* 0x000fe20000000000 */
[----:B----4-:R-:W-:Y:S01]  /*3130*/  UIADD3 UR5, UPT, UPT, UR5, 0x7f, URZ ;  /* 0x0000007f05057890 */ /* 0x010fe2000fffe0ff */
[----:B-1----:R-:W1:Y:S03]  /*3140*/  LDS R0, [UR70+0x120] ;  /* 0x00012046ff007984 */ /* 0x002e660008000800 */
[----:B------:R-:W-:Y:S02]  /*3150*/  USHF.R.S32.HI UR4, URZ, 0x1f, UR5 ;  /* 0x0000001fff047899 */ /* 0x000fe40008011405 */
[----:B---3--:R-:W-:-:S02]  /*3160*/  UISETP.GE.AND UP3, UPT, UR7, 0x1, UPT ;  /* 0x000000010700788c */ /* 0x008fc4000bf66270 */
[----:B------:R-:W-:Y:S02]  /*3170*/  ULEA.HI UR4, UR4, UR5, URZ, 0x7 ;  /* 0x0000000504047291 */ /* 0x000fe4000f8f38ff */
[----:B------:R-:W-:Y:S02]  /*3180*/  UIADD3 UR5, UPT, UPT, UR70, 0x8400, URZ ;  /* 0x0000840046057890 */ /* 0x000fe4000fffe0ff */
[----:B------:R-:W-:Y:S02]  /*3190*/  USHF.R.S32.HI UR8, URZ, 0x7, UR4 ;  /* 0x00000007ff087899 */ /* 0x000fe40008011404 */
[----:B------:R-:W-:Y:S02]  /*31a0*/  USHF.R.U32.HI UR4, URZ, 0x4, UR6 ;  /* 0x00000004ff047899 */ /* 0x000fe40008011606 */
[----:B------:R-:W-:Y:S02]  /*31b0*/  UISETP.LT.AND UP0, UPT, UR8, 0x1, UPT ;  /* 0x000000010800788c */ /* 0x000fe4000bf01270 */
[----:B------:R-:W-:Y:S01]  /*31c0*/  IMAD.U32 R12, RZ, RZ, UR8 ;  /* 0x00000008ff0c7e24 */ /* 0x000fe2000f8e00ff */
[----:B------:R-:W-:-:S02]  /*31d0*/  ULOP3.LUT UR4, UR4, 0x3fff, URZ, 0xc0, !UPT ;  /* 0x00003fff04047892 */ /* 0x000fc4000f8ec0ff */
[----:B------:R-:W-:Y:S02]  /*31e0*/  USEL UR6, UR8, 0x1, !UP0 ;  /* 0x0000000108067887 */ /* 0x000fe4000c000000 */
[----:B------:R-:W-:Y:S02]  /*31f0*/  ULOP3.LUT UR73, UR4, 0x10000, URZ, 0xfc, !UPT ;  /* 0x0001000004497892 */ /* 0x000fe4000f8efcff */
[----:B------:R-:W-:Y:S02]  /*3200*/  UIADD3 UR4, UPT, UPT, -UR6, URZ, URZ ;  /* 0x000000ff06047290 */ /* 0x000fe4000fffe1ff */
[----:B------:R-:W-:-:S04]  /*3210*/  USHF.R.U32.HI UR5, URZ, 0x4, UR5 ;  /* 0x00000004ff057899 */ /* 0x000fc80008011605 */
[----:B------:R-:W-:Y:S01]  /*3220*/  ULOP3.LUT UR5, UR5, 0x3fff, URZ, 0xc0, !UPT ;  /* 0x00003fff05057892 */ /* 0x000fe2000f8ec0ff */
[----:B------:R-:W-:-:S03]  /*3230*/  MOV R14, UR4 ;  /* 0x00000004000e7c02 */ /* 0x000fc60008000f00 */
[----:B------:R-:W-:Y:S01]  /*3240*/  ULOP3.LUT UR72, UR5, 0x10000, URZ, 0xfc, !UPT ;  /* 0x0001000005487892 */ /* 0x000fe2000f8efcff */
[----:B-1----:R-:W-:-:S13]  /*3250*/  R2UR UR8, R0 ;  /* 0x00000000000872ca */ /* 0x002fda00000e0000 */
[----:B------:R-:W-:-:S07]  /*3260*/  MOV R16, UR8 ;  /* 0x0000000800107c02 */ /* 0x000fce0008000f00 */
.L_x_61:
[----:B------:R-:W-:Y:S02]  /*3270*/  LEA R0, R10, UR70, 0x3 ;  /* 0x000000460a007c11 */ /* 0x000fe4000f8e18ff */
[----:B------:R-:W-:Y:S02]  /*3280*/  SHF.L.U32 R5, R9, 0x1f, RZ ;  /* 0x0000001f09057819 */ /* 0x000fe400000006ff */
[----:B------:R-:W-:Y:S01]  /*3290*/  PLOP3.LUT P0, PT, PT, PT, UP3, 0x80, 0x8 ;  /* 0x000000000008781c */ /* 0x000fe20003f0f038 */
[----:B------:R-:W-:Y:S01]  /*32a0*/  VIADD R3, R0, 0x80 ;  /* 0x0000008000037836 */ /* 0x000fe20000000000 */
[----:B-1----:R-:W1:Y:S02]  /*32b0*/  SYNCS.PHASECHK.TRANS64.TRYWAIT P1, [R0+URZ+0x70], R5 ;  /* 0x00007005000075a7 */ /* 0x002e6400080211ff */
[----:B-1----:R-:W-:Y:S09]  /*32c0*/  @!P1 BRA `(.L_x_55) ;  /* 0x0000005800749947 */ /* 0x002ff20003800000 */
.L_x_144:
[----:B------:R-:W-:Y:S01]  /*32d0*/  LEA R4, R10, UR70, 0x4 ;  /* 0x000000460a047c11 */ /* 0x000fe2000f8e20ff */
[----:B------:R-:W-:Y:S01]  /*32e0*/  @UP3 ULEA UR4, UR9, UR70, 0x3 ;  /* 0x0000004609043291 */ /* 0x000fe2000f8e18ff */
[----:B------:R-:W-:Y:S02]  /*32f0*/  R2UR UR5, R15 ;  /* 0x000000000f0572ca */ /* 0x000fe400000e0000 */
[----:B------:R-:W-:Y:S02]  /*3300*/  PLOP3.LUT P2, PT, PT, PT, PT, 0x80, 0x8 ;  /* 0x000000000008781c */ /* 0x000fe40003f4f070 */
[----:B-1----:R-:W1:Y:S01]  /*3310*/  LDS.128 R4, [R4+0x100] ;  /* 0x0001000004047984 */ /* 0x002e620000000c00 */
[----:B------:R-:W-:Y:S02]  /*3320*/  PRMT R3, RZ, 0x654, R3 ;  /* 0x00000654ff037816 */ /* 0x000fe40000000003 */
[----:B------:R-:W-:Y:S01]  /*3330*/  @P0 SHF.L.U32 R2, R8, 0x1f, RZ ;  /* 0x0000001f08020819 */ /* 0x000fe200000006ff */
[----:B------:R-:W-:Y:S01]  /*3340*/  @!PT LDS RZ, [RZ] ;  /* 0x00000000fffff984 */ /* 0x000fe20000000800 */
[----:B------:R-:W-:Y:S01]  /*3350*/  @!PT LDS RZ, [RZ] ;  /* 0x00000000fffff984 */ /* 0x000fe20000000800 */
[----:B------:R-:W-:Y:S01]  /*3360*/  @!PT LDS RZ, [RZ] ;  /* 0x00000000fffff984 */ /* 0x000fe20000000800 */
[----:B------:R-:W-:Y:S01]  /*3370*/  @!PT LDS RZ, [RZ] ;  /* 0x00000000fffff984 */ /* 0x000fe20000000800 */
[----:B------:R2:W-:Y:S06]  /*3380*/  MEMBAR.ALL.CTA ;  /* 0x0000000000007992 */ /* 0x0005ec0000008000 */
[----:B--2---:R-:W2:Y:S01]  /*3390*/  FENCE.VIEW.ASYNC.S ;  /* 0x00000000000073c6 */ /* 0x004ea20000000000 */
[----:B------:R-:W-:-:S02]  /*33a0*/  SHF.L.U32 R0, R11, 0x1f, RZ ;  /* 0x0000001f0b007819 */ /* 0x000fc400000006ff */
[----:B------:R-:W-:Y:S01]  /*33b0*/  R2UR UR6, R16 ;  /* 0x00000000100672ca */ /* 0x000fe200000e0000 */
[----:B------:R-:W-:-:S06]  /*33c0*/  ULEA UR7, UR5, UR70, 0x3 ;  /* 0x0000004605077291 */ /* 0x000fcc000f8e18ff */
[----:B------:R-:W-:-:S06]  /*33d0*/  IMAD.U32 R13, RZ, RZ, UR7 ;  /* 0x00000007ff0d7e24 */ /* 0x000fcc000f8e00ff */
[----:B------:R-:W-:Y:S01]  /*33e0*/  ULEA UR8, UR5, UR6, 0x6 ;  /* 0x0000000605087291 */ /* 0x000fe2000f8e30ff */
[----:B--2---:R2:W-:Y:S01]  /*33f0*/  SYNCS.ARRIVE.TRANS64.RED.A1T0 RZ, [R3+URZ], RZ ;  /* 0x000000ff03ff79a7 */ /* 0x0045e200081004ff */
[----:B------:R2:W3:Y:S01]  /*3400*/  @P0 SYNCS.PHASECHK.TRANS64.TRYWAIT P2, [UR4], R2 ;  /* 0x00000002ff0005a7 */ /* 0x0004e20008041104 */
[----:B-1----:R-:W-:Y:S01]  /*3410*/  LOP3.LUT P1, RZ, R6, 0x1, RZ, 0xc0, !PT ;  /* 0x0000000106ff7812 */ /* 0x002fe2000782c0ff */
[----:B------:R-:W1:Y:S02]  /*3420*/  SYNCS.PHASECHK.TRANS64.TRYWAIT P0, [UR7+0xb0], R0 ;  /* 0x0000b000ff0075a7 */ /* 0x000e640008001107 */
[----:B-123--:R-:W-:Y:S10]  /*3430*/  @!P0 BRA `(.L_x_56) ;  /* 0x00000058002c8947 */ /* 0x00eff40003800000 */
.L_x_146:
[----:B------:R-:W-:Y:S01]  /*3440*/  IADD3 R10, PT, PT, R10, 0x1, RZ ;  /* 0x000000010a0a7810 */ /* 0x000fe20007ffe0ff */
[----:B------:R-:W-:Y:S06]  /*3450*/  BRA.U !UP3, `(.L_x_57) ;  /* 0x000000050bec7547 */ /* 0x000fec000b800000 */
[----:B------:R-:W-:Y:S01]  /*3460*/  R2UR UR69, R14 ;  /* 0x000000000e4572ca */ /* 0x000fe200000e0000 */
[----:B------:R-:W-:Y:S01]  /*3470*/  UPLOP3.LUT UP4, UPT, UPT, UPT, UPT, 0x40, 0x4 ;  /* 0x000000000004789c */ /* 0x000fe20003f8e870 */
[----:B------:R-:W-:Y:S01]  /*3480*/  R2UR UR68, R12 ;  /* 0x000000000c4472ca */ /* 0x000fe200000e0000 */
[----:B------:R-:W-:-:S14]  /*3490*/  UMOV UR7, UR9 ;  /* 0x0000000900077c82 */ /* 0x000fdc0008000000 */
.L_x_60:
[----:B------:R-:W-:Y:S02]  /*34a0*/  UIADD3 UR69, UPT, UPT, UR69, 0x1, URZ ;  /* 0x0000000145457890 */ /* 0x000fe4000fffe0ff */
[----:B--2---:R-:W-:Y:S02]  /*34b0*/  ULEA UR5, UR7, UR70, 0x3 ;  /* 0x0000004607057291 */ /* 0x004fe4000f8e18ff */
[----:B------:R-:W-:Y:S01]  /*34c0*/  UISETP.NE.AND UP0, UPT, UR69, URZ, UPT ;  /* 0x000000ff4500728c */ /* 0x000fe2000bf05270 */
[----:B------:R-:W-:Y:S10]  /*34d0*/  @P2 BRA `(.L_x_58) ;  /* 0x00000000000c2947 */ /* 0x000ff40003800000 */
[----:B-1----:R-:W-:Y:S04]  /*34e0*/  SHF.L.U32 R3, R8, 0x1f, RZ ;  /* 0x0000001f08037819 */ /* 0x002fe800000006ff */
[----:B------:R-:W1:Y:S02]  /*34f0*/  SYNCS.PHASECHK.TRANS64.TRYWAIT P0, [UR5], R3 ;  /* 0x00000003ff0075a7 */ /* 0x000e640008001105 */
[----:B-1----:R-:W-:Y:S05]  /*3500*/  @!P0 BRA `(.L_x_59) ;  /* 0x0000005800148947 */ /* 0x002fea0003800000 */
.L_x_58:
[----:B------:R-:W-:Y:S01]  /*3510*/  UISETP.NE.AND UP1, UPT, UR68, 0x1, UPT ;  /* 0x000000014400788c */ /* 0x000fe2000bf25270 */
[----:B------:R-:W-:Y:S01]  /*3520*/  PLOP3.LUT P2, PT, PT, PT, PT, 0x80, 0x8 ;  /* 0x000000000008781c */ /* 0x000fe20003f4f070 */
[----:B------:R-:W-:Y:S01]  /*3530*/  UIADD3 UR9, UPT, UPT, UR7, 0x1, URZ ;  /* 0x0000000107097890 */ /* 0x000fe2000fffe0ff */
[----:B-1----:R-:W-:Y:S01]  /*3540*/  MOV.SPILL R3, UR75 ;  /* 0x0000004b00037c02 */ /* 0x002fe20009000f00 */
[----:B------:R-:W-:Y:S01]  /*3550*/  UIADD3 UR71, UPT, UPT, UR5, 0x10, URZ ;  /* 0x0000001005477890 */ /* 0x000fe2000fffe0ff */
[----:B------:R-:W-:Y:S01]  /*3560*/  MOV.SPILL R2, UR74 ;  /* 0x0000004a00027c02 */ /* 0x000fe20009000f00 */
[----:B------:R-:W-:Y:S01]  /*3570*/  UISETP.NE.AND UP2, UPT, UR9, 0x2, UPT ;  /* 0x000000020900788c */ /* 0x000fe2000bf45270 */
[----:B------:R-:W-:Y:S01]  /*3580*/  PLOP3.LUT P0, PT, PT, PT, UP1, 0x80, 0x8 ;  /* 0x000000000008781c */ /* 0x000fe20003f0f018 */
[----:B------:R-:W-:Y:S02]  /*3590*/  ULEA UR6, UR7, UR73, 0xb ;  /* 0x0000004907067291 */ /* 0x000fe4000f8e58ff */
[----:B------:R-:W-:Y:S02]  /*35a0*/  USEL UR5, URZ, 0x1, UP2 ;  /* 0x00000001ff057887 */ /* 0x000fe40009000000 */
[----:B------:R-:W-:Y:S02]  /*35b0*/  USEL UR9, UR9, URZ, UP2 ;  /* 0x000000ff09097287 */ /* 0x000fe40009000000 */
[----:B------:R-:W-:Y:S02]  /*35c0*/  ULEA UR4, UR7, UR72, 0xc ;  /* 0x0000004807047291 */ /* 0x000fe4000f8e60ff */
[----:B------:R-:W-:Y:S01]  /*35d0*/  @UP1 ULEA UR7, UR9, UR70, 0x3 ;  /* 0x0000004609071291 */ /* 0x000fe2000f8e18ff */
[----:B------:R-:W-:Y:S01]  /*35e0*/  LOP3.LUT R8, R8, UR5, RZ, 0x3c, !PT ;  /* 0x0000000508087c12 */ /* 0x000fe2000f8e3cff */
[----:B------:R-:W-:Y:S02]  /*35f0*/  UIADD3 UR20, UPT, UPT, UR6, 0x2, URZ ;  /* 0x0000000206147890 */ /* 0x000fe4000fffe0ff */
[----:B------:R-:W-:Y:S01]  /*3600*/  UIADD3 UR18, UPT, UPT, UR4, 0x2, URZ ;  /* 0x0000000204127890 */ /* 0x000fe2000fffe0ff */
[----:B------:R-:W-:Y:S01]  /*3610*/  @P0 SHF.L.U32 R0, R8, 0x1f, RZ ;  /* 0x0000001f08000819 */ /* 0x000fe200000006ff */
[----:B------:R-:W-:Y:S02]  /*3620*/  UIADD3 UR14, UPT, UPT, UR6, 0x4, URZ ;  /* 0x00000004060e7890 */ /* 0x000fe4000fffe0ff */
[----:B------:R-:W-:Y:S01]  /*3630*/  UIADD3 UR12, UPT, UPT, UR4, 0x4, URZ ;  /* 0x00000004040c7890 */ /* 0x000fe2000fffe0ff */
[----:B------:R2:W3:Y:S01]  /*3640*/  @P0 SYNCS.PHASECHK.TRANS64.TRYWAIT P2, [UR7], R0 ;  /* 0x00000000ff0005a7 */ /* 0x0004e20008041107 */
[----:B------:R-:W-:Y:S02]  /*3650*/  UIADD3 UR66, UPT, UPT, UR6, 0x6, URZ ;  /* 0x0000000606427890 */ /* 0x000fe4000fffe0ff */
        /* <DEDUP_REMOVED lines=24> */
[----:B------:R-:W-:Y:S01]  /*37e0*/  UIADD3 UR68, UPT, UPT, UR68, -0x1, URZ ;  /* 0xffffffff44447890 */ /* 0x000fe2000fffe0ff */
[----:B------:R-:W-:Y:S01]  /*37f0*/  UMOV UR7, 0x40004040 ;  /* 0x4000404000077882 */ /* 0x000fe20000000000 */
[----:B------:R-:W-:Y:S01]  /*3800*/  UMOV UR74, 0x0 ;  /* 0x00000000004a7882 */ /* 0x000fe20000000000 */
[----:B------:R-:W-:Y:S01]  /*3810*/  UMOV UR75, 0x8100910 ;  /* 0x08100910004b7882 */ /* 0x000fe20000000000 */
[----:B------:R-:W-:Y:S01]  /*3820*/  UMOV UR5, 0x40004040 ;  /* 0x4000404000057882 */ /* 0x000fe20000000000 */
[----:B------:R-:W-:Y:S01]  /*3830*/  UMOV UR21, 0x40004040 ;  /* 0x4000404000157882 */ /* 0x000fe20000000000 */
[----:B------:R1:W-:Y:S01]  /*3840*/  UTCHMMA gdesc[UR4], gdesc[UR6], tmem[UR8], tmem[UR74], idesc[UR75], UP4 ;  /* 0x00ff4a06040075ea */ /* 0x0003e2000a000008 */
[----:B------:R-:W-:Y:S01]  /*3850*/  UPLOP3.LUT UP4, UPT, UPT, UPT, UPT, 0x80, 0x8 ;  /* 0x000000000008789c */ /* 0x000fe20003f8f070 */
[----:B------:R-:W-:Y:S01]  /*3860*/  UMOV UR19, 0x40004040 ;  /* 0x4000404000137882 */ /* 0x000fe20000000000 */
[----:B------:R-:W-:Y:S01]  /*3870*/  UMOV UR15, 0x40004040 ;  /* 0x40004040000f7882 */ /* 0x000fe20000000000 */
[----:B------:R4:W-:Y:S01]  /*3880*/  UTCHMMA gdesc[UR18], gdesc[UR20], tmem[UR8], tmem[UR74], idesc[UR75], UPT ;  /* 0x00ff4a14120075ea */ /* 0x0009e2000b800008 */
[----:B------:R-:W-:Y:S01]  /*3890*/  UMOV UR13, 0x40004040 ;  /* 0x40004040000d7882 */ /* 0x000fe20000000000 */
        /* <DEDUP_REMOVED lines=18> */
[----:B-1----:R-:W-:Y:S01]  /*39c0*/  UIADD3 UR4, UPT, UPT, UR4, 0xc06, URZ ;  /* 0x00000c0604047890 */ /* 0x002fe2000fffe0ff */
[----:B------:R-:W-:Y:S01]  /*39d0*/  UMOV UR6, 0x0 ;  /* 0x0000000000067882 */ /* 0x000fe20000000000 */
[----:B------:R-:W-:Y:S01]  /*39e0*/  UMOV UR7, 0x8100910 ;  /* 0x0810091000077882 */ /* 0x000fe20000000000 */
[----:B------:R-:W-:Y:S01]  /*39f0*/  UMOV UR31, 0x40004040 ;  /* 0x40004040001f7882 */ /* 0x000fe20000000000 */
[----:B----4-:R-:W-:Y:S01]  /*3a00*/  UMOV UR20, 0x0 ;  /* 0x0000000000147882 */ /* 0x010fe20000000000 */
[----:B------:R-:W-:Y:S01]  /*3a10*/  UMOV UR21, 0x8100910 ;  /* 0x0810091000157882 */ /* 0x000fe20000000000 */
[----:B------:R-:W-:Y:S01]  /*3a20*/  R2UR.FILL UR75, R3 ;  /* 0x00000000034b72ca */ /* 0x000fe200004e0000 */
[----:B------:R1:W-:Y:S01]  /*3a30*/  UTCHMMA gdesc[UR12], gdesc[UR14], tmem[UR8], tmem[UR20], idesc[UR21], UPT ;  /* 0x00ff140e0c0075ea */ /* 0x0003e2000b800008 */
[----:B------:R-:W-:Y:S01]  /*3a40*/  R2UR.FILL UR74, R2 ;  /* 0x00000000024a72ca */ /* 0x000fe200004e0000 */
[----:B------:R-:W-:Y:S01]  /*3a50*/  UTCHMMA gdesc[UR64], gdesc[UR66], tmem[UR8], tmem[UR20], idesc[UR21], UPT ;  /* 0x00ff1442400075ea */ /* 0x000fe2000b800008 */
[----:B------:R-:W-:Y:S01]  /*3a60*/  UTCHMMA gdesc[UR60], gdesc[UR62], tmem[UR8], tmem[UR20], idesc[UR21], UPT ;  /* 0x00ff143e3c0075ea */ /* 0x000fe2000b800008 */
[----:B------:R-:W-:Y:S01]  /*3a70*/  UMOV UR18, 0x0 ;  /* 0x0000000000127882 */ /* 0x000fe20000000000 */
[----:B------:R-:W-:Y:S01]  /*3a80*/  UMOV UR19, 0x8100910 ;  /* 0x0810091000137882 */ /* 0x000fe20000000000 */
[----:B------:R-:W-:Y:S01]  /*3a90*/  UMOV UR29, 0x40004040 ;  /* 0x40004040001d7882 */ /* 0x000fe20000000000 */
[----:B------:R-:W-:Y:S01]  /*3aa0*/  UTCHMMA gdesc[UR56], gdesc[UR58], tmem[UR8], tmem[UR18], idesc[UR19], UPT ;  /* 0x00ff123a380075ea */ /* 0x000fe2000b800008 */
[----:B------:R-:W-:Y:S01]  /*3ab0*/  UTCHMMA gdesc[UR52], gdesc[UR54], tmem[UR8], tmem[UR18], idesc[UR19], UPT ;  /* 0x00ff1236340075ea */ /* 0x000fe2000b800008 */
[----:B------:R-:W-:Y:S01]  /*3ac0*/  UTCHMMA gdesc[UR48], gdesc[UR50], tmem[UR8], tmem[UR18], idesc[UR19], UPT ;  /* 0x00ff1232300075ea */ /* 0x000fe2000b800008 */
[----:B------:R-:W-:Y:S01]  /*3ad0*/  UTCHMMA gdesc[UR44], gdesc[UR46], tmem[UR8], tmem[UR6], idesc[UR7], UPT ;  /* 0x00ff062e2c0075ea */ /* 0x000fe2000b800008 */
[----:B------:R-:W-:Y:S01]  /*3ae0*/  UTCHMMA gdesc[UR40], gdesc[UR42], tmem[UR8], tmem[UR6], idesc[UR7], UPT ;  /* 0x00ff062a280075ea */ /* 0x000fe2000b800008 */
[----:B------:R-:W-:Y:S01]  /*3af0*/  UTCHMMA gdesc[UR36], gdesc[UR38], tmem[UR8], tmem[UR18], idesc[UR19], UPT ;  /* 0x00ff1226240075ea */ /* 0x000fe2000b800008 */
[----:B------:R-:W-:Y:S01]  /*3b00*/  UMOV UR27, 0x40004040 ;  /* 0x40004040001b7882 */ /* 0x000fe20000000000 */
[----:B------:R-:W-:Y:S01]  /*3b10*/  UMOV UR25, 0x40004040 ;  /* 0x4000404000197882 */ /* 0x000fe20000000000 */
[----:B------:R-:W-:Y:S01]  /*3b20*/  UMOV UR23, 0x40004040 ;  /* 0x4000404000177882 */ /* 0x000fe20000000000 */
[----:B------:R-:W-:Y:S01]  /*3b30*/  UMOV UR17, 0x40004040 ;  /* 0x4000404000117882 */ /* 0x000fe20000000000 */
[----:B------:R-:W-:Y:S01]  /*3b40*/  UMOV UR11, 0x40004040 ;  /* 0x40004040000b7882 */ /* 0x000fe20000000000 */
[----:B-1----:R-:W-:Y:S01]  /*3b50*/  UMOV UR14, 0x0 ;  /* 0x00000000000e7882 */ /* 0x002fe20000000000 */
[----:B------:R-:W-:Y:S01]  /*3b60*/  UMOV UR15, 0x8100910 ;  /* 0x08100910000f7882 */ /* 0x000fe20000000000 */
[----:B------:R-:W-:Y:S01]  /*3b70*/  UMOV UR12, 0x0 ;  /* 0x00000000000c7882 */ /* 0x000fe20000000000 */
[----:B------:R-:W-:Y:S01]  /*3b80*/  UMOV UR13, 0x8100910 ;  /* 0x08100910000d7882 */ /* 0x000fe20000000000 */
[----:B------:R-:W-:Y:S01]  /*3b90*/  UTCHMMA gdesc[UR32], gdesc[UR34], tmem[UR8], tmem[UR14], idesc[UR15], UPT ;  /* 0x00ff0e22200075ea */ /* 0x000fe2000b800008 */
[----:B------:R-:W-:Y:S01]  /*3ba0*/  UTCHMMA gdesc[UR28], gdesc[UR30], tmem[UR8], tmem[UR12], idesc[UR13], UPT ;  /* 0x00ff0c1e1c0075ea */ /* 0x000fe2000b800008 */
[----:B------:R1:W-:Y:S01]  /*3bb0*/  UTCHMMA gdesc[UR24], gdesc[UR26], tmem[UR8], tmem[UR6], idesc[UR7], UPT ;  /* 0x00ff061a180075ea */ /* 0x0003e2000b800008 */
[----:B------:R2:W-:Y:S01]  /*3bc0*/  UTCHMMA gdesc[UR16], gdesc[UR22], tmem[UR8], tmem[UR76], idesc[UR77], UPT ;  /* 0x00ff4c16100075ea */ /* 0x0005e2000b800008 */
[----:B------:R2:W-:Y:S01]  /*3bd0*/  UTCHMMA gdesc[UR4], gdesc[UR10], tmem[UR8], tmem[UR74], idesc[UR75], UPT ;  /* 0x00ff4a0a040075ea */ /* 0x0005e2000b800008 */
[----:B------:R2:W-:Y:S01]  /*3be0*/  UTCBAR [UR71], URZ ;  /* 0x000000ff470073e9 */ /* 0x0005e200080000ff */
[----:B-1----:R-:W-:Y:S01]  /*3bf0*/  UMOV UR7, UR9 ;  /* 0x0000000900077c82 */ /* 0x002fe20008000000 */
[----:B---3--:R-:W-:Y:S05]  /*3c00*/  BRA.U UP0, `(.L_x_60) ;  /* 0xfffffff900247547 */ /* 0x008fea000b83ffff */
.L_x_57:
[----:B--2---:R-:W-:Y:S02]  /*3c10*/  R2UR UR4, R15 ;  /* 0x000000000f0472ca */ /* 0x004fe400000e0000 */
[----:B------:R-:W-:Y:S02]  /*3c20*/  R2UR UR5, R13 ;  /* 0x000000000d0572ca */ /* 0x000fe400000e0000 */
[----:B------:R-:W-:-:S04]  /*3c30*/  ISETP.NE.AND P0, PT, R10, 0x2, PT ;  /* 0x000000020a00780c */ /* 0x000fc80003f05270 */
[----:B-1----:R-:W-:Y:S02]  /*3c40*/  SEL R0, RZ, 0x1, P0 ;  /* 0x00000001ff007807 */ /* 0x002fe40000000000 */
[----:B------:R-:W-:Y:S02]  /*3c50*/  SEL R10, R10, RZ, P0 ;  /* 0x000000ff0a0a7207 */ /* 0x000fe40000000000 */
[----:B------:R-:W-:Y:S01]  /*3c60*/  LOP3.LUT R9, R9, R0, RZ, 0x3c, !PT ;  /* 0x0000000009097212 */ /* 0x000fe200078e3cff */
[----:B------:R-:W-:Y:S02]  /*3c70*/  UIADD3 UR4, UPT, UPT, UR4, 0x1, URZ ;  /* 0x0000000104047890 */ /* 0x000fe4000fffe0ff */
[----:B------:R-:W-:Y:S02]  /*3c80*/  UIADD3 UR5, UPT, UPT, UR5, 0x90, URZ ;  /* 0x0000009005057890 */ /* 0x000fe4000fffe0ff */
[----:B------:R-:W-:-:S04]  /*3c90*/  UISETP.NE.AND UP0, UPT, UR4, 0x4, UPT ;  /* 0x000000040400788c */ /* 0x000fc8000bf05270 */
[----:B------:R-:W-:Y:S02]  /*3ca0*/  USEL UR6, URZ, 0x1, UP0 ;  /* 0x00000001ff067887 */ /* 0x000fe40008000000 */
[----:B------:R-:W-:Y:S01]  /*3cb0*/  USEL UR4, UR4, URZ, UP0 ;  /* 0x000000ff04047287 */ /* 0x000fe20008000000 */
[----:B------:R1:W-:Y:S03]  /*3cc0*/  UTCBAR [UR5], URZ ;  /* 0x000000ff050073e9 */ /* 0x0003e600080000ff */
[----:B------:R-:W-:Y:S02]  /*3cd0*/  LOP3.LUT R11, R11, UR6, RZ, 0x3c, !PT ;  /* 0x000000060b0b7c12 */ /* 0x000fe4000f8e3cff */
[----:B------:R-:W-:Y:S01]  /*3ce0*/  IMAD.U32 R15, RZ, RZ, UR4 ;  /* 0x00000004ff0f7e24 */ /* 0x000fe2000f8e00ff */
[----:B------:R-:W-:Y:S06]  /*3cf0*/  @P1 BRA `(.L_x_61) ;  /* 0xfffffff4005c1947 */ /* 0x000fec000383ffff */
[----:B------:R-:W2:Y:S01]  /*3d00*/  S2UR UR8, SR_CgaCtaId ;  /* 0x00000000000879c3 */ /* 0x000ea20000008800 */
[----:B-1----:R-:W-:Y:S02]  /*3d10*/  R2UR UR5, R15 ;  /* 0x000000000f0572ca */ /* 0x002fe400000e0000 */
[----:B------:R-:W-:Y:S01]  /*3d20*/  ELECT P0, URZ, PT ;  /* 0x0000000000ff782f */ /* 0x000fe20003800000 */
[----:B------:R-:W-:Y:S01]  /*3d30*/  IMAD.MOV.U32 R0, RZ, RZ, 0x1 ;  /* 0x00000001ff007424 */ /* 0x000fe200078e00ff */
[----:B------:R-:W-:Y:S01]  /*3d40*/  UIADD3 UR70, UPT, UPT, UR70, 0xb0, URZ ;  /* 0x000000b046467890 */ /* 0x000fe2000fffe0ff */
[----:B------:R-:W-:Y:S01]  /*3d50*/  SHF.L.U32 R3, R11, 0x1f, RZ ;  /* 0x0000001f0b037819 */ /* 0x000fe200000006ff */
[----:B------:R-:W-:Y:S01]  /*3d60*/  UMOV UR4, 0x40 ;  /* 0x0000004000047882 */ /* 0x000fe20000000000 */
[----:B------:R-:W-:Y:S01]  /*3d70*/  UVIRTCOUNT.DEALLOC.SMPOOL 0x80 ;  /* 0x000000800000784c */ /* 0x000fe20000000000 */
[----:B--2---:R-:W-:-:S05]  /*3d80*/  ULEA UR8, UR8, UR4, 0x18 ;  /* 0x0000000408087291 */ /* 0x004fca000f8ec0ff */
[----:B------:R-:W-:-:S04]  /*3d90*/  ULEA UR4, UR5, UR70, 0x3 ;  /* 0x0000004605047291 */ /* 0x000fc8000f8e18ff */
[----:B------:R1:W-:Y:S05]  /*3da0*/  @P0 STS.U8 [UR8+0x1c], R0 ;  /* 0x00001c00ff000988 */ /* 0x0003ea0008000008 */
[----:B------:R-:W2:Y:S02]  /*3db0*/  SYNCS.PHASECHK.TRANS64.TRYWAIT P0, [UR4], R3 ;  /* 0x00000003ff0075a7 */ /* 0x000ea40008001104 */
[----:B-12---:R-:W-:Y:S05]  /*3dc0*/  @!P0 BRA `(.L_x_62) ;  /* 0x0000004c00fc8947 */ /* 0x006fea0003800000 */
.L_x_149:
[----:B------:R-:W-:-:S13]  /*3dd0*/  R2UR UR4, R15 ;  /* 0x000000000f0472ca */ /* 0x000fda00000e0000 */
[----:B------:R-:W-:-:S04]  /*3de0*/  UIADD3 UR4, UPT, UPT, UR4, 0x1, URZ ;  /* 0x0000000104047890 */ /* 0x000fc8000fffe0ff */
[----:B------:R-:W-:-:S04]  /*3df0*/  UISETP.NE.AND UP0, UPT, UR4, 0x4, UPT ;  /* 0x000000040400788c */ /* 0x000fc8000bf05270 */
[----:B------:R-:W-:Y:S02]  /*3e00*/  USEL UR6, URZ, 0x1, UP0 ;  /* 0x00000001ff067887 */ /* 0x000fe40008000000 */
[----:B------:R-:W-:-:S04]  /*3e10*/  USEL UR4, UR4, URZ, UP0 ;  /* 0x000000ff04047287 */ /* 0x000fc80008000000 */
[----:B------:R-:W-:Y:S01]  /*3e20*/  ULEA UR5, UR4, UR70, 0x3 ;  /* 0x0000004604057291 */ /* 0x000fe2000f8e18ff */
[----:B------:R-:W-:-:S04]  /*3e30*/  LOP3.LUT R2, R11, UR6, RZ, 0x3c, !PT ;  /* 0x000000060b027c12 */ /* 0x000fc8000f8e3cff */
[----:B-1----:R-:W-:-:S04]  /*3e40*/  SHF.L.U32 R3, R2, 0x1f, RZ ;  /* 0x0000001f02037819 */ /* 0x002fc800000006ff */
[----:B------:R-:W1:Y:S02]  /*3e50*/  SYNCS.PHASECHK.TRANS64.TRYWAIT P0, [UR5], R3 ;  /* 0x00000003ff0075a7 */ /* 0x000e640008001105 */
[----:B-1----:R-:W-:Y:S05]  /*3e60*/  @!P0 BRA `(.L_x_63) ;  /* 0x0000004c00ec8947 */ /* 0x002fea0003800000 */
.L_x_151:
        /* <DEDUP_REMOVED lines=9> */
.L_x_153:
[----:B------:R-:W-:-:S04]  /*3f00*/  UIADD3 UR4, UPT, UPT, UR4, 0x1, URZ ;  /* 0x0000000104047890 */ /* 0x000fc8000fffe0ff */
[----:B------:R-:W-:-:S04]  /*3f10*/  UISETP.NE.AND UP0, UPT, UR4, 0x4, UPT ;  /* 0x000000040400788c */ /* 0x000fc8000bf05270 */
[----:B------:R-:W-:Y:S02]  /*3f20*/  USEL UR5, URZ, 0x1, UP0 ;  /* 0x00000001ff057887 */ /* 0x000fe40008000000 */
[----:B------:R-:W-:-:S04]  /*3f30*/  USEL UR4, UR4, URZ, UP0 ;  /* 0x000000ff04047287 */ /* 0x000fc80008000000 */
[----:B------:R-:W-:Y:S01]  /*3f40*/  ULEA UR4, UR4, UR70, 0x3 ;  /* 0x0000004604047291 */ /* 0x000fe2000f8e18ff */
[----:B-1----:R-:W-:-:S04]  /*3f50*/  LOP3.LUT R3, R2, UR5, RZ, 0x3c, !PT ;  /* 0x0000000502037c12 */ /* 0x002fc8000f8e3cff */
[----:B------:R-:W-:-:S04]  /*3f60*/  SHF.L.U32 R3, R3, 0x1f, RZ ;  /* 0x0000001f03037819 */ /* 0x000fc800000006ff */
[----:B------:R-:W1:Y:S02]  /*3f70*/  SYNCS.PHASECHK.TRANS64.TRYWAIT P0, [UR4], R3 ;  /* 0x00000003ff0075a7 */ /* 0x000e640008001104 */
[----:B-1----:R-:W-:Y:S05]  /*3f80*/  @!P0 BRA `(.L_x_65) ;  /* 0x0000004c00d48947 */ /* 0x002fea0003800000 */
.L_x_155:
[----:B------:R-:W-:Y:S01]  /*3f90*/  NOP ;  /* 0x0000000000007918 */ /* 0x000fe20000000000 */
[----:B-1----:R-:W1:Y:S01]  /*3fa0*/  LDS R0, [UR8+0x14] ;  /* 0x00001408ff007984 */ /* 0x002e620008000800 */
[----:B------:R-:W-:Y:S01]  /*3fb0*/  R2UR UR4, R16 ;  /* 0x00000000100472ca */ /* 0x000fe200000e0000 */
[----:B------:R-:W-:Y:S01]  /*3fc0*/  UMOV UR5, 0xffff ;  /* 0x0000ffff00057882 */ /* 0x000fe20000000000 */
[----:B------:R-:W-:-:S11]  /*3fd0*/  UMOV UR6, 0x1 ;  /* 0x0000000100067882 */ /* 0x000fd60000000000 */
[----:B------:R-:W-:-:S04]  /*3fe0*/  ULOP3.LUT UR4, UR4, 0xffff, URZ, 0xc0, !UPT ;  /* 0x0000ffff04047892 */ /* 0x000fc8000f8ec0ff */
[----:B------:R-:W-:-:S04]  /*3ff0*/  USHF.R.U32.HI UR4, URZ, 0x5, UR4 ;  /* 0x00000005ff047899 */ /* 0x000fc80008011604 */
[----:B------:R-:W-:Y:S02]  /*4000*/  USHF.L.U32 UR5, UR5, UR4, URZ ;  /* 0x0000000405057299 */ /* 0x000fe400080006ff */
[----:B------:R-:W-:-:S04]  /*4010*/  USHF.L.U32 UR4, UR6, UR4, URZ ;  /* 0x0000000406047299 */ /* 0x000fc800080006ff */
[----:B-1----:R-:W-:-:S04]  /*4020*/  LOP3.LUT R0, R0, UR5, RZ, 0xc0, !PT ;  /* 0x0000000500007c12 */ /* 0x002fc8000f8ec0ff */
[----:B------:R-:W-:-:S13]  /*4030*/  ISETP.NE.AND P0, PT, R0, UR5, PT ;  /* 0x0000000500007c0c */ /* 0x000fda000bf05270 */
[----:B------:R-:W-:Y:S05]  /*4040*/  @P0 BRA `(.L_x_66) ;  /* 0x0000000000580947 */ /* 0x000fea0003800000 */
[----:B------:R-:W1:Y:S02]  /*4050*/  LDS R0, [UR8+0x18] ;  /* 0x00001808ff007984 */ /* 0x000e640008000800 */
[----:B-1----:R-:W-:-:S04]  /*4060*/  LOP3.LUT R0, R0, UR4, RZ, 0xc0, !PT ;  /* 0x0000000400007c12 */ /* 0x002fc8000f8ec0ff */
[----:B------:R-:W-:-:S13]  /*4070*/  ISETP.NE.AND P0, PT, R0, UR4, PT ;  /* 0x0000000400007c0c */ /* 0x000fda000bf05270 */
[----:B------:R-:W-:Y:S05]  /*4080*/  @P0 BRA `(.L_x_67) ;  /* 0x00000000003c0947 */ /* 0x000fea0003800000 */
[----:B------:R-:W1:Y:S01]  /*4090*/  S2R R2, SR_LANEID ;  /* 0x0000000000027919 */ /* 0x000e620000000000 */
[----:B------:R-:W-:Y:S01]  /*40a0*/  ULOP3.LUT UR5, URZ, UR5, URZ, 0x33, !UPT ;  /* 0x00000005ff057292 */ /* 0x000fe2000f8e33ff */
[----:B------:R-:W-:Y:S01]  /*40b0*/  LOP3.LUT R4, RZ, UR4, RZ, 0x33, !PT ;  /* 0x00000004ff047c12 */ /* 0x000fe2000f8e33ff */
[----:B------:R-:W-:Y:S02]  /*40c0*/  VOTEU.ANY UR4, UPT, PT ;  /* 0x0000000000047886 */ /* 0x000fe400038e0100 */
[----:B------:R-:W-:Y:S01]  /*40d0*/  UFLO.U32 UR4, UR4 ;  /* 0x00000004000472bd */ /* 0x000fe200080e0000 */
[----:B------:R-:W2:Y:S01]  /*40e0*/  REDUX UR6, R4 ;  /* 0x00000000040673c4 */ /* 0x000ea20000000000 */
[----:B------:R-:W-:-:S06]  /*40f0*/  IMAD.U32 R0, RZ, RZ, UR5 ;  /* 0x00000005ff007e24 */ /* 0x000fcc000f8e00ff */
[----:B------:R3:W-:Y:S01]  /*4100*/  UTCATOMSWS.AND URZ, UR5 ;  /* 0x0000000500ff79e3 */ /* 0x0007e20008000000 */
[----:B------:R-:W4:Y:S01]  /*4110*/  REDUX UR7, R0 ;  /* 0x00000000000773c4 */ /* 0x000f220000000000 */
[----:B-1----:R-:W-:Y:S01]  /*4120*/  ISETP.EQ.U32.AND P0, PT, R2, UR4, PT ;  /* 0x0000000402007c0c */ /* 0x002fe2000bf02070 */
[----:B--2---:R-:W-:Y:S01]  /*4130*/  IMAD.U32 R2, RZ, RZ, UR6 ;  /* 0x00000006ff027e24 */ /* 0x004fe2000f8e00ff */
[----:B----4-:R-:W-:-:S11]  /*4140*/  MOV R3, UR7 ;  /* 0x0000000700037c02 */ /* 0x010fd60008000f00 */
[----:B------:R3:W-:Y:S04]  /*4150*/  @P0 ATOMS.AND RZ, [UR8+0x14], R3 ;  /* 0x00001403ffff098c */ /* 0x0007e8000a800008 */
[----:B------:R3:W-:Y:S01]  /*4160*/  @P0 ATOMS.AND RZ, [UR8+0x18], R2 ;  /* 0x00001802ffff098c */ /* 0x0007e2000a800008 */
[----:B------:R-:W-:Y:S05]  /*4170*/  BRA `(.L_x_68) ;  /* 0x0000000000147947 */ /* 0x000fea0003800000 */
.L_x_67:
[----:B------:R-:W-:Y:S02]  /*4180*/  MOV R2, 0x41a0 ;  /* 0x000041a000027802 */ /* 0x000fe40000000f00 */
[----:B-----5:R-:W-:Y:S05]  /*4190*/  CALL.REL.NOINC `($__internal_0_$__cuda_sm10x_tcgen05_guardrail_trap_col_being_dealloced_not_returned_by_alloc) ;  /* 0x0000005000b87944 */ /* 0x020fea0003c00000 */
[----:B------:R-:W-:Y:S05]  /*41a0*/  BRA `(.L_x_68) ;  /* 0x0000000000087947 */ /* 0x000fea0003800000 */
.L_x_66:
[----:B------:R-:W-:Y:S02]  /*41b0*/  MOV R2, 0x41d0 ;  /* 0x000041d000027802 */ /* 0x000fe40000000f00 */
[----:B-----5:R-:W-:Y:S05]  /*41c0*/  CALL.REL.NOINC `($__internal_2_$__cuda_sm10x_tcgen05_guardrail_trap_unallocated_columns_being_dealloced) ;  /* 0x0000005000c47944 */ /* 0x020fea0003c00000 */
.L_x_68:
[----:B------:R-:W-:Y:S01]  /*41d0*/  NOP ;  /* 0x0000000000007918 */ /* 0x000fe20000000000 */
[----:B---3--:R-:W-:Y:S05]  /*41e0*/  EXIT ;  /* 0x000000000000794d */ /* 0x008fea0003800000 */
.L_x_50:
[----:B------:R-:W-:-:S09]  /*41f0*/  UISETP.NE.OR UP2, UPT, UR10, 0x3, !UP2 ;  /* 0x000000030a00788c */ /* 0x000fd2000d745670 */
[----:B------:R-:W-:Y:S05]  /*4200*/  BRA.U UP2, `(.L_x_69) ;  /* 0x0000001102187547 */ /* 0x000fea000b800000 */
[----:B------:R-:W1:Y:S01]  /*4210*/  LDCU.64 UR4, c[0x0][0x888] ;  /* 0x00011100ff0477ac */ /* 0x000e620008000a00 */
[----:B------:R-:W2:Y:S01]  /*4220*/  LDC R0, c[0x0][0xb30] ;  /* 0x0002cc00ff007b82 */ /* 0x000ea20000000800 */
[----:B------:R-:W-:Y:S02]  /*4230*/  HFMA2 R25, -RZ, RZ, 0, 0 ;  /* 0x00000000ff197431 */ /* 0x000fe400000001ff */
[----:B-----5:R-:W-:Y:S01]  /*4240*/  IMAD.MOV.U32 R32, RZ, RZ, 0x1 ;  /* 0x00000001ff207424 */ /* 0x020fe200078e00ff */
[----:B------:R-:W4:Y:S01]  /*4250*/  LDCU.64 UR14, c[0x0][0x890] ;  /* 0x00011200ff0e77ac */ /* 0x000f220008000a00 */
[----:B------:R-:W-:Y:S01]  /*4260*/  IMAD.MOV.U32 R27, RZ, RZ, RZ ;  /* 0x000000ffff1b7224 */ /* 0x000fe200078e00ff */
[----:B------:R-:W-:Y:S01]  /*4270*/  MOV R23, 0x2000 ;  /* 0x0000200000177802 */ /* 0x000fe20000000f00 */
[----:B------:R-:W-:Y:S01]  /*4280*/  UPLOP3.LUT UP1, UPT, UPT, UPT, UPT, 0x40, 0x4 ;  /* 0x000000000004789c */ /* 0x000fe20003f2e870 */
[----:B------:R-:W3:Y:S08]  /*4290*/  LDC R19, c[0x0][0x370] ;  /* 0x0000dc00ff137b82 */ /* 0x000ef00000000800 */
[----:B------:R-:W3:Y:S01]  /*42a0*/  LDC R2, c[0x0][0xb0c] ;  /* 0x0002c300ff027b82 */ /* 0x000ee20000000800 */
[----:B-1----:R-:W-:-:S03]  /*42b0*/  UISETP.NE.U32.AND UP2, UPT, UR4, URZ, UPT ;  /* 0x000000ff0400728c */ /* 0x002fc6000bf45070 */
[----:B------:R-:W-:Y:S01]  /*42c0*/  UMOV UR4, 0x400 ;  /* 0x0000040000047882 */ /* 0x000fe20000000000 */
[----:B----4-:R-:W-:Y:S02]  /*42d0*/  UISETP.NE.U32.AND UP3, UPT, UR14, URZ, UPT ;  /* 0x000000ff0e00728c */ /* 0x010fe4000bf65070 */
[----:B------:R-:W-:Y:S01]  /*42e0*/  ULEA UR4, UR45, UR4, 0x18 ;  /* 0x000000042d047291 */ /* 0x000fe2000f8ec0ff */
[----:B------:R-:W1:Y:S01]  /*42f0*/  LDC R18, c[0x0][0xb20] ;  /* 0x0002c800ff127b82 */ /* 0x000e620000000800 */
[----:B--2---:R-:W-:Y:S01]  /*4300*/  ISETP.NE.AND P1, PT, R0, 0x1, PT ;  /* 0x000000010000780c */ /* 0x004fe20003f25270 */
[----:B------:R-:W-:Y:S02]  /*4310*/  UISETP.NE.AND.EX UP2, UPT, UR5, URZ, UPT, UP2 ;  /* 0x000000ff0500728c */ /* 0x000fe4000bf45320 */
[----:B------:R-:W-:Y:S02]  /*4320*/  UIADD3 UR13, UPT, UPT, UR4, 0x38, URZ ;  /* 0x00000038040d7890 */ /* 0x000fe4000fffe0ff */
[----:B------:R-:W-:-:S02]  /*4330*/  UIADD3 UR33, UPT, UPT, UR4, 0x20, URZ ;  /* 0x0000002004217890 */ /* 0x000fc4000fffe0ff */
[----:B------:R-:W2:Y:S01]  /*4340*/  LDC.64 R36, c[0x0][0x348] ;  /* 0x0000d200ff247b82 */ /* 0x000ea20000000a00 */
[----:B------:R-:W-:Y:S02]  /*4350*/  UIADD3 UR25, UPT, UPT, UR4, 0x28, URZ ;  /* 0x0000002804197890 */ /* 0x000fe4000fffe0ff */
[----:B------:R-:W-:Y:S02]  /*4360*/  UIADD3 UR17, UPT, UPT, UR4, 0x30, URZ ;  /* 0x0000003004117890 */ /* 0x000fe4000fffe0ff */
[----:B------:R-:W-:Y:S02]  /*4370*/  UPRMT UR13, UR45, 0x654, UR13 ;  /* 0x000006542d0d7896 */ /* 0x000fe4000800000d */
[----:B------:R-:W-:Y:S01]  /*4380*/  UISETP.NE.AND.EX UP3, UPT, UR15, URZ, UPT, UP3 ;  /* 0x000000ff0f00728c */ /* 0x000fe2000bf65330 */
[----:B------:R-:W4:Y:S08]  /*4390*/  LDC.64 R16, c[0x0][0xb10] ;  /* 0x0002c400ff107b82 */ /* 0x000f300000000a00 */
[----:B------:R-:W1:Y:S08]  /*43a0*/  LDC.64 R6, c[0x0][0xb18] ;  /* 0x0002c600ff067b82 */ /* 0x000e700000000a00 */
[----:B------:R-:W1:Y:S08]  /*43b0*/  LDC.64 R4, c[0x0][0xb28] ;  /* 0x0002ca00ff047b82 */ /* 0x000e700000000a00 */
[----:B---3--:R-:W1:Y:S02]  /*43c0*/  LDC R22, c[0x0][0x374] ;  /* 0x0000dd00ff167b82 */ /* 0x008e640000000800 */
.L_x_80:
[----:B------:R-:W-:Y:S02]  /*43d0*/  LEA R0, R27, UR4, 0x3 ;  /* 0x000000041b007c11 */ /* 0x000fe4000f8e18ff */
[----:B------:R-:W-:Y:S02]  /*43e0*/  SHF.L.U32 R3, R25, 0x1f, RZ ;  /* 0x0000001f19037819 */ /* 0x000fe400000006ff */
[----:B------:R-:W-:Y:S02]  /*43f0*/  LEA R28, R27, UR4, 0x4 ;  /* 0x000000041b1c7c11 */ /* 0x000fe4000f8e20ff */
[----:B---3--:R-:W3:Y:S02]  /*4400*/  SYNCS.PHASECHK.TRANS64.TRYWAIT P0, [R0+URZ+0x70], R3 ;  /* 0x00007003000075a7 */ /* 0x008ee400080011ff */
[----:B---3--:R-:W-:Y:S05]  /*4410*/  @!P0 BRA `(.L_x_70) ;  /* 0x0000004800c88947 */ /* 0x008fea0003800000 */
.L_x_156:
[----:B------:R-:W-:Y:S01]  /*4420*/  ISETP.GE.AND P0, PT, R26, 0x1, PT ;  /* 0x000000011a00780c */ /* 0x000fe20003f06270 */
[----:B------:R-:W5:Y:S01]  /*4430*/  LDS.128 R28, [R28+0x100] ;  /* 0x000100001c1c7984 */ /* 0x000f620000000c00 */
[----:B---3--:R-:W-:Y:S01]  /*4440*/  VIADD R0, R0, 0x80 ;  /* 0x0000008000007836 */ /* 0x008fe20000000000 */
[----:B------:R-:W-:Y:S01]  /*4450*/  @!PT LDS RZ, [RZ] ;  /* 0x00000000fffff984 */ /* 0x000fe20000000800 */
[----:B------:R-:W-:Y:S01]  /*4460*/  @!PT LDS RZ, [RZ] ;  /* 0x00000000fffff984 */ /* 0x000fe20000000800 */
[----:B------:R-:W-:Y:S01]  /*4470*/  @!PT LDS RZ, [RZ] ;  /* 0x00000000fffff984 */ /* 0x000fe20000000800 */
[----:B------:R-:W-:Y:S01]  /*4480*/  @!PT LDS RZ, [RZ] ;  /* 0x00000000fffff984 */ /* 0x000fe20000000800 */
[----:B------:R3:W-:Y:S06]  /*4490*/  MEMBAR.ALL.CTA ;  /* 0x0000000000007992 */ /* 0x0007ec0000008000 */
[----:B---3--:R-:W3:Y:S01]  /*44a0*/  FENCE.VIEW.ASYNC.S ;  /* 0x00000000000073c6 */ /* 0x008ee20000000000 */
[----:B------:R-:W-:Y:S04]  /*44b0*/  PRMT R0, RZ, 0x654, R0 ;  /* 0x00000654ff007816 */ /* 0x000fe80000000000 */
[----:B---3--:R3:W-:Y:S01]  /*44c0*/  SYNCS.ARRIVE.TRANS64.RED.A1T0 RZ, [R0+URZ], RZ ;  /* 0x000000ff00ff79a7 */ /* 0x0087e200081004ff */
[----:B-----5:R-:W-:Y:S11]  /*44d0*/  LOP3.LUT P3, RZ, R30, 0x1, RZ, 0xc0, !PT ;  /* 0x000000011eff7812 */ /* 0x020ff6000786c0ff */
[----:B------:R-:W-:Y:S02]  /*44e0*/  @!UPT UIADD3 URZ, UPT, UPT, URZ, URZ, URZ ;  /* 0x000000fffffff290 */ /* 0x000fe4000fffe0ff */
[----:B------:R-:W-:Y:S02]  /*44f0*/  @P3 MOV R13, R28 ;  /* 0x0000001c000d3202 */ /* 0x000fe40000000f00 */
[----:B------:R-:W-:Y:S01]  /*4500*/  @P3 LOP3.LUT R8, R29, 0xffff, RZ, 0xc0, !PT ;  /* 0x0000ffff1d083812 */ /* 0x000fe200078ec0ff */
[----:B---3--:R-:W-:Y:S06]  /*4510*/  @!P0 BRA `(.L_x_71) ;  /* 0x0000000000a48947 */ /* 0x008fec0003800000 */
[----:B-1----:R-:W-:Y:S01]  /*4520*/  IMAD.HI.U32 R33, R22, R7, RZ ;  /* 0x0000000716217227 */ /* 0x002fe200078e00ff */
[----:B------:R-:W-:Y:S02]  /*4530*/  ISETP.NE.AND P0, PT, R6, 0x1, PT ;  /* 0x000000010600780c */ /* 0x000fe40003f05270 */
[----:B------:R-:W-:Y:S01]  /*4540*/  ISETP.NE.AND P2, PT, R26, 0x1, PT ;  /* 0x000000011a00780c */ /* 0x000fe20003f45270 */
[----:B----4-:R-:W-:Y:S01]  /*4550*/  IMAD.HI.U32 R34, R19, R16, RZ ;  /* 0x0000001013227227 */ /* 0x010fe200078e00ff */
[----:B------:R-:W-:Y:S02]  /*4560*/  SHF.R.U32.HI R33, RZ, R18, R33 ;  /* 0x00000012ff217219 */ /* 0x000fe40000011621 */
[----:B------:R-:W-:Y:S01]  /*4570*/  ISETP.NE.AND P4, PT, R2, 0x1, PT ;  /* 0x000000010200780c */ /* 0x000fe20003f85270 */
[----:B------:R-:W-:Y:S01]  /*4580*/  IMAD.HI.U32 R38, R13, R16, RZ ;  /* 0x000000100d267227 */ /* 0x000fe200078e00ff */
[----:B------:R-:W-:Y:S02]  /*4590*/  SHF.R.U32.HI R34, RZ, R17, R34 ;  /* 0x00000011ff227219 */ /* 0x000fe40000011622 */
[----:B------:R-:W-:Y:S01]  /*45a0*/  SEL R3, R22, R33, !P0 ;  /* 0x0000002116037207 */ /* 0x000fe20004000000 */
[C---:B------:R-:W-:Y:S01]  /*45b0*/  IMAD.HI.U32 R33, R8.reuse, R7, RZ ;  /* 0x0000000708217227 */ /* 0x040fe200078e00ff */
[----:B------:R-:W-:Y:S02]  /*45c0*/  SEL R11, R19, R34, !P4 ;  /* 0x00000022130b7207 */ /* 0x000fe40006000000 */
[----:B------:R-:W-:Y:S01]  /*45d0*/  SHF.R.U32.HI R38, RZ, R17, R38 ;  /* 0x00000011ff267219 */ /* 0x000fe20000011626 */
[----:B------:R-:W-:Y:S01]  /*45e0*/  IMAD.HI.U32 R40, R3, R4, RZ ;  /* 0x0000000403287227 */ /* 0x000fe200078e00ff */
[----:B------:R-:W-:Y:S03]  /*45f0*/  SHF.R.U32.HI R33, RZ, R18, R33 ;  /* 0x00000012ff217219 */ /* 0x000fe60000011621 */
[----:B------:R-:W-:Y:S01]  /*4600*/  IMAD.HI.U32 R34, R11, R4, RZ ;  /* 0x000000040b227227 */ /* 0x000fe200078e00ff */
[----:B------:R-:W-:Y:S02]  /*4610*/  @P2 SHF.R.U32.HI R3, RZ, R5, R40 ;  /* 0x00000005ff032219 */ /* 0x000fe40000011628 */
[----:B------:R-:W-:Y:S02]  /*4620*/  SEL R9, R8, R33, !P0 ;  /* 0x0000002108097207 */ /* 0x000fe40004000000 */
[----:B------:R-:W-:Y:S01]  /*4630*/  @P2 SHF.R.U32.HI R11, RZ, R5, R34 ;  /* 0x00000005ff0b2219 */ /* 0x000fe20000011622 */
[C---:B------:R-:W-:Y:S01]  /*4640*/  IMAD R10, R26.reuse, R3, RZ ;  /* 0x000000031a0a7224 */ /* 0x040fe200078e02ff */
[----:B------:R-:W-:Y:S01]  /*4650*/  SEL R3, R13, R38, !P4 ;  /* 0x000000260d037207 */ /* 0x000fe20006000000 */
[C---:B------:R-:W-:Y:S03]  /*4660*/  IMAD.HI.U32 R14, R9.reuse, R4, RZ ;  /* 0x00000004090e7227 */ /* 0x040fe600078e00ff */
[----:B------:R-:W-:Y:S01]  /*4670*/  ISETP.GE.AND P0, PT, R9, R10, PT ;  /* 0x0000000a0900720c */ /* 0x000fe20003f06270 */
[C---:B------:R-:W-:Y:S01]  /*4680*/  IMAD R12, R26.reuse, R11, RZ ;  /* 0x0000000b1a0c7224 */ /* 0x040fe200078e02ff */
[-C--:B------:R-:W-:Y:S04]  /*4690*/  SHF.R.U32.HI R14, RZ, R5.reuse, R14 ;  /* 0x00000005ff0e7219 */ /* 0x080fe8000001160e */
[----:B------:R-:W-:Y:S02]  /*46a0*/  ISETP.GE.OR P0, PT, R3, R12, P0 ;  /* 0x0000000c0300720c */ /* 0x000fe40000706670 */
[----:B------:R-:W-:Y:S05]  /*46b0*/  SEL R15, R9, R14, !P2 ;  /* 0x0000000e090f7207 */ /* 0x000fea0005000000 */
[----:B------:R-:W-:Y:S04]  /*46c0*/  IMAD.MOV R14, RZ, RZ, -R15 ;  /* 0x000000ffff0e7224 */ /* 0x000fe800078e0a0f */
[----:B------:R-:W-:Y:S02]  /*46d0*/  IMAD R14, R26, R14, R9 ;  /* 0x0000000e1a0e7224 */ /* 0x000fe400078e0209 */
[C---:B------:R-:W-:Y:S05]  /*46e0*/  @!P0 IMAD.HI.U32 R10, R3.reuse, R4, RZ ;  /* 0x00000004030a8227 */ /* 0x040fea00078e00ff */
[----:B------:R-:W-:Y:S04]  /*46f0*/  @!P0 SHF.R.U32.HI R10, RZ, R5, R10 ;  /* 0x00000005ff0a8219 */ /* 0x000fe8000001160a */
[----:B------:R-:W-:Y:S01]  /*4700*/  @!P0 SEL R0, R3, R10, !P2 ;  /* 0x0000000a03008207 */ /* 0x000fe20005000000 */
[----:B------:R-:W-:Y:S03]  /*4710*/  IMAD.MOV R10, RZ, RZ, -R3 ;  /* 0x000000ffff0a7224 */ /* 0x000fe600078e0a03 */
[----:B------:R-:W-:Y:S01]  /*4720*/  @!P0 IADD3 R15, PT, PT, R15, -R0, RZ ;  /* 0x800000000f0f8210 */ /* 0x000fe20007ffe0ff */
[----:B------:R-:W-:Y:S01]  /*4730*/  @!P0 IMAD R0, R11, R14, R0 ;  /* 0x0000000e0b008224 */ /* 0x000fe200078e0200 */
[----:B------:R-:W-:Y:S01]  /*4740*/  IADD3 R11, PT, PT, -R9, RZ, RZ ;  /* 0x000000ff090b7210 */ /* 0x000fe20007ffe1ff */
[----:B------:R-:W-:Y:S02]  /*4750*/  IMAD R13, R2, R10, R13 ;  /* 0x0000000a020d7224 */ /* 0x000fe400078e020d */
[----:B------:R-:W-:Y:S02]  /*4760*/  @!P0 IMAD R9, R15, R26, R3 ;  /* 0x0000001a0f098224 */ /* 0x000fe400078e0203 */
[----:B------:R-:W-:Y:S02]  /*4770*/  @!P0 IMAD.MOV.U32 R3, RZ, RZ, R0 ;  /* 0x000000ffff038224 */ /* 0x000fe400078e0000 */
[----:B------:R-:W-:Y:S02]  /*4780*/  IMAD R8, R6, R11, R8 ;  /* 0x0000000b06087224 */ /* 0x000fe400078e0208 */
[----:B------:R-:W-:Y:S02]  /*4790*/  IMAD R13, R3, R2, R13 ;  /* 0x00000002030d7224 */ /* 0x000fe400078e020d */
[----:B------:R-:W-:Y:S02]  /*47a0*/  IMAD R8, R9, R6, R8 ;  /* 0x0000000609087224 */ /* 0x000fe400078e0208 */
.L_x_71:
[----:B------:R-:W-:Y:S05]  /*47b0*/  BRA.U UP1, `(.L_x_72) ;  /* 0x0000000101107547 */ /* 0x000fea000b800000 */
[----:B------:R-:W-:Y:S04]  /*47c0*/  MOV R0, UR21 ;  /* 0x0000001500007c02 */ /* 0x000fe80008000f00 */
[----:B------:R-:W-:Y:S04]  /*47d0*/  SHF.L.U32 R3, R0, 0x1f, RZ ;  /* 0x0000001f00037819 */ /* 0x000fe800000006ff */
[----:B------:R-:W3:Y:S02]  /*47e0*/  SYNCS.PHASECHK.TRANS64.TRYWAIT P0, [UR4+0x68], R3 ;  /* 0x00006803ff0075a7 */ /* 0x000ee40008001104 */
[----:B---3--:R-:W-:Y:S05]  /*47f0*/  @!P0 BRA `(.L_x_73) ;  /* 0x0000004400e48947 */ /* 0x008fea0003800000 */
.L_x_72:
[----:B------:R-:W-:Y:S02]  /*4800*/  R2UR UR35, R21 ;  /* 0x00000000152372ca */ /* 0x000fe400000e0000 */
[----:B------:R-:W-:Y:S02]  /*4810*/  R2UR UR34, R20 ;  /* 0x00000000142272ca */ /* 0x000fe400000e0000 */
[----:B------:R-:W-:Y:S02]  /*4820*/  ISETP.NE.U32.AND P2, PT, RZ, UR14, PT ;  /* 0x0000000eff007c0c */ /* 0x000fe4000bf45070 */
[----:B------:R-:W-:Y:S02]  /*4830*/  SHF.L.U32 R12, R32, 0x1f, RZ ;  /* 0x0000001f200c7819 */ /* 0x000fe400000006ff */
[----:B------:R-:W-:Y:S05]  /*4840*/  ISETP.NE.AND.EX P2, PT, RZ, UR15, PT, P2 ;  /* 0x0000000fff007c0c */ /* 0x000fea000bf45320 */
[----:B------:R-:W-:Y:S02]  /*4850*/  USHF.L.U32 UR35, UR35, 0x7, URZ ;  /* 0x0000000723237899 */ /* 0x000fe400080006ff */
[----:B------:R-:W-:Y:S01]  /*4860*/  USHF.L.U32 UR34, UR34, 0x6, URZ ;  /* 0x0000000622227899 */ /* 0x000fe200080006ff */
[----:B------:R-:W-:Y:S11]  /*4870*/  BRA.U !UP3, `(.L_x_74) ;  /* 0x000000010b347547 */ /* 0x000ff6000b800000 */
[----:B------:R-:W-:Y:S01]  /*4880*/  UPLOP3.LUT UP0, UPT, UPT, UPT, UP2, 0x80, 0x8 ;  /* 0x000000000008789c */ /* 0x000fe20003f0f020 */
[----:B---3--:R-:W-:Y:S02]  /*4890*/  HFMA2 R0, -RZ, RZ, 0, 5.9604644775390625e-08 ;  /* 0x00000001ff007431 */ /* 0x008fe400000001ff */
[----:B------:R-:W-:Y:S03]  /*48a0*/  IMAD.MOV.U32 R67, RZ, RZ, 0x1 ;  /* 0x00000001ff437424 */ /* 0x000fe600078e00ff */
[----:B------:R-:W-:Y:S05]  /*48b0*/  PLOP3.LUT P0, PT, PT, PT, UP0, 0x80, 0x8 ;  /* 0x000000000008781c */ /* 0x000fea0003f0f008 */
[----:B------:R-:W3:Y:S01]  /*48c0*/  @UP0 LDCU.64 UR6, c[0x0][0x888] ;  /* 0x00011100ff0607ac */ /* 0x000ee20008000a00 */
[----:B------:R-:W-:Y:S07]  /*48d0*/  @UP0 UIMAD UR5, UR60, UR14, URZ ;  /* 0x0000000e3c0502a4 */ /* 0x000fee000f8e02ff */
[----:B------:R-:W-:Y:S01]  /*48e0*/  @!P0 PRMT R67, R0, 0x7610, R67 ;  /* 0x0000761000438816 */ /* 0x000fe20000000043 */
[----:B---3--:R-:W-:Y:S03]  /*48f0*/  @UP0 UIMAD.WIDE UR6, UR5, 0x4, UR6 ;  /* 0x00000004050608a5 */ /* 0x008fe6000f8e0206 */
[----:B------:R-:W3:Y:S03]  /*4900*/  @!UP0 LDCU UR5, c[0x0][0x880] ;  /* 0x00011000ff0587ac */ /* 0x000ee60008000800 */
[----:B------:R-:W-:Y:S01]  /*4910*/  IMAD.U32 R10, RZ, RZ, UR6 ;  /* 0x00000006ff0a7e24 */ /* 0x000fe2000f8e00ff */
[----:B------:R-:W-:Y:S05]  /*4920*/  MOV R11, UR7 ;  /* 0x00000007000b7c02 */ /* 0x000fea0008000f00 */
[----:B------:R1:W5:Y:S02]  /*4930*/  @P0 LDG.E R35, desc[UR52][R10.64] ;  /* 0x000000340a230981 */ /* 0x000364000c1e1900 */
[----:B-1-3--:R-:W-:Y:S07]  /*4940*/  @!P0 IMAD.U32 R35, RZ, RZ, UR5 ;  /* 0x00000005ff238e24 */ /* 0x00afee000f8e00ff */
.L_x_74:
[----:B-----5:R-:W-:Y:S01]  /*4950*/  @!P2 FSETP.EQ.AND P0, PT, R35, RZ, PT ;  /* 0x000000ff2300a20b */ /* 0x020fe20003f02000 */
[----:B------:R-:W-:Y:S01]  /*4960*/  @!UPT UIADD3 URZ, UPT, UPT, URZ, URZ, URZ ;  /* 0x000000fffffff290 */ /* 0x000fe2000fffe0ff */
[----:B------:R-:W-:Y:S11]  /*4970*/  @!P2 BRA `(.L_x_75) ;  /* 0x000000000014a947 */ /* 0x000ff60003800000 */
[----:B------:R-:W-:Y:S02]  /*4980*/  LOP3.LUT P2, RZ, R67, 0xff, RZ, 0xc0, !PT ;  /* 0x000000ff43ff7812 */ /* 0x000fe4000784c0ff */
[----:B------:R-:W-:Y:S04]  /*4990*/  PLOP3.LUT P0, PT, PT, PT, UP0, 0x80, 0x8 ;  /* 0x000000000008781c */ /* 0x000fe80003f0f008 */
[----:B------:R-:W-:Y:S07]  /*49a0*/  PLOP3.LUT P0, PT, P0, PT, PT, 0x8, 0x80 ;  /* 0x000000000080781c */ /* 0x000fee000070e170 */
[----:B------:R-:W-:Y:S11]  /*49b0*/  @P2 FSETP.EQ.AND P0, PT, R35, RZ, PT ;  /* 0x000000ff2300220b */ /* 0x000ff60003f02000 */
[----:B------:R-:W-:Y:S02]  /*49c0*/  @!UPT UIADD3 URZ, UPT, UPT, URZ, URZ, URZ ;  /* 0x000000fffffff290 */ /* 0x000fe4000fffe0ff */
.L_x_75:
[----:B------:R-:W5:Y:S01]  /*49d0*/  SYNCS.PHASECHK.TRANS64.TRYWAIT P2, [UR4+0x40], R12 ;  /* 0x0000400cff0075a7 */ /* 0x000f620008041104 */
[----:B------:R-:W-:Y:S04]  /*49e0*/  ELECT P4, URZ, PT ;  /* 0x0000000000ff782f */ /* 0x000fe80003880000 */
[----:B------:R-:W-:Y:S11]  /*49f0*/  PLOP3.LUT P4, PT, P0, P4, PT, 0xf2, 0x2f ;  /* 0x00000000002f781c */ /* 0x000ff60000789e72 */
[----:B------:R-:W-:Y:S02]  /*4a00*/  @!UPT UIADD3 URZ, UPT, UPT, URZ, URZ, URZ ;  /* 0x000000fffffff290 */ /* 0x000fe4000fffe0ff */
[----:B--2---:R-:W-:Y:S05]  /*4a10*/  @!P4 IADD3 R9, P0, PT, R36, 0x580, RZ ;  /* 0x000005802409c810 */ /* 0x004fea0007f1e0ff */
[----:B---3--:R-:W-:Y:S01]  /*4a20*/  @!P4 IMAD.X R0, RZ, RZ, R37, P0 ;  /* 0x000000ffff00c224 */ /* 0x008fe200000e0625 */
[----:B-----5:R-:W-:Y:S07]  /*4a30*/  @!P2 BRA `(.L_x_76) ;  /* 0x00000044006ca947 */ /* 0x020fee0003800000 */
.L_x_159:
[----:B------:R-:W-:Y:S01]  /*4a40*/  @!P4 R2UR UR6, R9 ;  /* 0x000000000906c2ca */ /* 0x000fe200000e0000 */
[----:B------:R-:W-:Y:S01]  /*4a50*/  VOTEU.ALL UP1, P4 ;  /* 0x0000000000ff7886 */ /* 0x000fe20002020000 */
[----:B------:R-:W-:Y:S01]  /*4a60*/  @!P4 R2UR UR5, R0 ;  /* 0x000000000005c2ca */ /* 0x000fe200000e0000 */
[----:B------:R-:W-:Y:S01]  /*4a70*/  @!P4 IMAD.MOV.U32 R0, RZ, RZ, 0x2000 ;  /* 0x00002000ff00c424 */ /* 0x000fe200078e00ff */
[----:B------:R-:W-:Y:S01]  /*4a80*/  UMOV UR8, 0x0 ;  /* 0x0000000000087882 */ /* 0x000fe20000000000 */
[----:B------:R-:W-:Y:S01]  /*4a90*/  UMOV UR9, 0x10000000 ;  /* 0x1000000000097882 */ /* 0x000fe20000000000 */
[----:B------:R-:W-:Y:S01]  /*4aa0*/  @!UP1 UIADD3 UR32, UPT, UPT, UR4, 0x200, URZ ;  /* 0x0000020004209890 */ /* 0x000fe2000fffe0ff */
[----:B------:R-:W-:Y:S01]  /*4ab0*/  @!P4 IADD3 R9, P0, PT, R36, 0x580, RZ ;  /* 0x000005802409c810 */ /* 0x000fe20007f1e0ff */
[----:B------:R-:W-:Y:S01]  /*4ac0*/  VOTEU.ALL UP1, P4 ;  /* 0x0000000000ff7886 */ /* 0x000fe20002020000 */
[----:B------:R-:W-:Y:S04]  /*4ad0*/  UMOV UR36, UR60 ;  /* 0x0000003c00247c82 */ /* 0x000fe80008000000 */
[----:B------:R-:W-:Y:S02]  /*4ae0*/  IMAD.U32 R10, RZ, RZ, UR6 ;  /* 0x00000006ff0a7e24 */ /* 0x000fe4000f8e00ff */
[----:B------:R-:W-:Y:S01]  /*4af0*/  IMAD.U32 R11, RZ, RZ, UR5 ;  /* 0x00000005ff0b7e24 */ /* 0x000fe2000f8e00ff */
[----:B------:R-:W-:Y:S02]  /*4b00*/  UPRMT UR5, UR45, 0x654, UR33 ;  /* 0x000006542d057896 */ /* 0x000fe40008000021 */
[----:B------:R-:W-:Y:S02]  /*4b10*/  @!P4 R2UR UR6, R10 ;  /* 0x000000000a06c2ca */ /* 0x000fe400000e0000 */
[----:B------:R-:W-:Y:S11]  /*4b20*/  @!P4 R2UR UR7, R11 ;  /* 0x000000000b07c2ca */ /* 0x000ff600000e0000 */
[----:B------:R-:W-:Y:S02]  /*4b30*/  @!UPT UIADD3 URZ, UPT, UPT, URZ, URZ, URZ ;  /* 0x000000fffffff290 */ /* 0x000fe4000fffe0ff */
[----:B------:R3:W-:Y:S01]  /*4b40*/  @!UP1 UTMALDG.3D [UR32], [UR6], desc[UR8] ;  /* 0x00000820060095b4 */ /* 0x0007e20008011000 */
[----:B------:R5:W-:Y:S01]  /*4b50*/  @!P4 SYNCS.ARRIVE.TRANS64.RED.A0TR RZ, [UR4+0x20], R0 ;  /* 0x00002000ffffc9a7 */ /* 0x000be20008300404 */
[----:B------:R-:W-:Y:S01]  /*4b60*/  SYNCS.ARRIVE.TRANS64.RED.A1T0 RZ, [UR5], RZ ;  /* 0x000000ffffff79a7 */ /* 0x000fe20008100405 */
[----:B-----5:R-:W-:Y:S01]  /*4b70*/  @!P4 IMAD.X R0, RZ, RZ, R37, P0 ;  /* 0x000000ffff00c224 */ /* 0x020fe200000e0625 */
[----:B------:R-:W5:Y:S02]  /*4b80*/  SYNCS.PHASECHK.TRANS64.TRYWAIT P2, [UR4+0x48], R12 ;  /* 0x0000480cff0075a7 */ /* 0x000f640008041104 */
[----:B---3-5:R-:W-:Y:S05]  /*4b90*/  @!P2 BRA `(.L_x_77) ;  /* 0x00000044002ca947 */ /* 0x028fea0003800000 */
.L_x_161:
        /* <DEDUP_REMOVED lines=8> */
[----:B------:R-:W-:Y:S01]  /*4c20*/  @!UP1 UIADD3 UR24, UPT, UPT, UR4, 0x2200, URZ ;  /* 0x0000220004189890 */ /* 0x000fe2000fffe0ff */
[----:B------:R-:W-:Y:S01]  /*4c30*/  VOTEU.ALL UP1, P4 ;  /* 0x0000000000ff7886 */ /* 0x000fe20002020000 */
[----:B------:R-:W-:Y:S01]  /*4c40*/  UMOV UR27, UR35 ;  /* 0x00000023001b7c82 */ /* 0x000fe20008000000 */
[----:B------:R-:W-:Y:S02]  /*4c50*/  UMOV UR28, UR60 ;  /* 0x0000003c001c7c82 */ /* 0x000fe40008000000 */
[----:B------:R-:W-:Y:S02]  /*4c60*/  IMAD.U32 R10, RZ, RZ, UR6 ;  /* 0x00000006ff0a7e24 */ /* 0x000fe4000f8e00ff */
[----:B------:R-:W-:Y:S01]  /*4c70*/  IMAD.U32 R11, RZ, RZ, UR5 ;  /* 0x00000005ff0b7e24 */ /* 0x000fe2000f8e00ff */
[----:B------:R-:W-:Y:S01]  /*4c80*/  UPRMT UR5, UR45, 0x654, UR25 ;  /* 0x000006542d057896 */ /* 0x000fe20008000019 */
[----:B------:R-:W-:Y:S01]  /*4c90*/  @!P4 IMAD.X R20, RZ, RZ, R37, P0 ;  /* 0x000000ffff14c224 */ /* 0x000fe200000e0625 */
[----:B------:R-:W-:Y:S02]  /*4ca0*/  @!P4 R2UR UR6, R10 ;  /* 0x000000000a06c2ca */ /* 0x000fe400000e0000 */
[----:B------:R-:W-:Y:S11]  /*4cb0*/  @!P4 R2UR UR7, R11 ;  /* 0x000000000b07c2ca */ /* 0x000ff600000e0000 */
[----:B------:R-:W-:Y:S02]  /*4cc0*/  @!UPT UIADD3 URZ, UPT, UPT, URZ, URZ, URZ ;  /* 0x000000fffffff290 */ /* 0x000fe4000fffe0ff */
[----:B------:R3:W-:Y:S01]  /*4cd0*/  @!UP1 UTMALDG.3D [UR24], [UR6], desc[UR8] ;  /* 0x00000818060095b4 */ /* 0x0007e20008011000 */
[----:B------:R3:W-:Y:S01]  /*4ce0*/  @!P4 SYNCS.ARRIVE.TRANS64.RED.A0TR RZ, [UR4+0x28], R0 ;  /* 0x00002800ffffc9a7 */ /* 0x0007e20008300404 */
[----:B------:R-:W-:Y:S01]  /*4cf0*/  SYNCS.ARRIVE.TRANS64.RED.A1T0 RZ, [UR5], RZ ;  /* 0x000000ffffff79a7 */ /* 0x000fe20008100405 */
[----:B------:R-:W5:Y:S02]  /*4d00*/  SYNCS.PHASECHK.TRANS64.TRYWAIT P2, [UR4+0x50], R12 ;  /* 0x0000500cff0075a7 */ /* 0x000f640008041104 */
[----:B---3-5:R-:W-:Y:S05]  /*4d10*/  @!P2 BRA `(.L_x_78) ;  /* 0x0000004000e4a947 */ /* 0x028fea0003800000 */
.L_x_163:
[----:B------:R-:W3:Y:S01]  /*4d20*/  LDC.64 R14, c[0x0][0xb10] ;  /* 0x0002c400ff0e7b82 */ /* 0x000ee20000000a00 */
[----:B------:R-:W-:Y:S01]  /*4d30*/  @!P4 R2UR UR6, R21 ;  /* 0x000000001506c2ca */ /* 0x000fe200000e0000 */
[----:B------:R-:W-:Y:S01]  /*4d40*/  VOTEU.ALL UP1, P4 ;  /* 0x0000000000ff7886 */ /* 0x000fe20002020000 */
[----:B------:R-:W-:Y:S01]  /*4d50*/  @!P4 R2UR UR5, R20 ;  /* 0x000000001405c2ca */ /* 0x000fe200000e0000 */
[----:B------:R-:W-:Y:S01]  /*4d60*/  UMOV UR8, 0x0 ;  /* 0x0000000000087882 */ /* 0x000fe20000000000 */
[----:B------:R-:W-:Y:S03]  /*4d70*/  UMOV UR9, 0x10000000 ;  /* 0x1000000000097882 */ /* 0x000fe60000000000 */
[----:B------:R-:W5:Y:S01]  /*4d80*/  LDC.64 R10, c[0x0][0xb18] ;  /* 0x0002c600ff0a7b82 */ /* 0x000f620000000a00 */
[----:B------:R-:W-:Y:S01]  /*4d90*/  @!UP1 UIADD3 UR18, UPT, UPT, UR34, 0x20, URZ ;  /* 0x0000002022129890 */ /* 0x000fe2000fffe0ff */
[----:B------:R-:W-:Y:S01]  /*4da0*/  @P3 SHF.R.U32.HI R24, RZ, 0x10, R29 ;  /* 0x00000010ff183819 */ /* 0x000fe2000001161d */
[----:B------:R-:W-:Y:S01]  /*4db0*/  @!UP1 UIADD3 UR16, UPT, UPT, UR4, 0x4200, URZ ;  /* 0x0000420004109890 */ /* 0x000fe2000fffe0ff */
[----:B------:R-:W-:Y:S01]  /*4dc0*/  VIADD R27, R27, 0x1 ;  /* 0x000000011b1b7836 */ /* 0x000fe20000000000 */
[----:B------:R-:W-:Y:S03]  /*4dd0*/  VOTEU.ALL UP1, P4 ;  /* 0x0000000000ff7886 */ /* 0x000fe60002020000 */
[----:B------:R-:W1:Y:S01]  /*4de0*/  @!P1 LDC R0, c[0x0][0xb20] ;  /* 0x0002c800ff009b82 */ /* 0x000e620000000800 */
[----:B------:R-:W-:Y:S01]  /*4df0*/  UMOV UR19, UR35 ;  /* 0x0000002300137c82 */ /* 0x000fe20008000000 */
[----:B------:R-:W-:Y:S01]  /*4e00*/  IMAD.U32 R20, RZ, RZ, UR6 ;  /* 0x00000006ff147e24 */ /* 0x000fe2000f8e00ff */
[----:B------:R-:W-:Y:S05]  /*4e10*/  UMOV UR20, UR60 ;  /* 0x0000003c00147c82 */ /* 0x000fea0008000000 */
[----:B--2---:R-:W2:Y:S01]  /*4e20*/  @!P1 LDC R3, c[0x0][0xb0c] ;  /* 0x0002c300ff039b82 */ /* 0x004ea20000000800 */
[----:B------:R-:W-:Y:S01]  /*4e30*/  IMAD.U32 R21, RZ, RZ, UR5 ;  /* 0x00000005ff157e24 */ /* 0x000fe2000f8e00ff */
[----:B------:R-:W-:Y:S01]  /*4e40*/  UPRMT UR5, UR45, 0x654, UR17 ;  /* 0x000006542d057896 */ /* 0x000fe20008000011 */
[----:B------:R-:W-:Y:S01]  /*4e50*/  @!P4 R2UR UR6, R20 ;  /* 0x000000001406c2ca */ /* 0x000fe200000e0000 */
[----:B------:R-:W-:Y:S02]  /*4e60*/  @!P4 IMAD.MOV.U32 R20, RZ, RZ, 0x2000 ;  /* 0x00002000ff14c424 */ /* 0x000fe400078e00ff */
[----:B------:R-:W-:Y:S11]  /*4e70*/  @!P4 R2UR UR7, R21 ;  /* 0x000000001507c2ca */ /* 0x000ff600000e0000 */
[----:B------:R-:W-:Y:S02]  /*4e80*/  @!UPT UIADD3 URZ, UPT, UPT, URZ, URZ, URZ ;  /* 0x000000fffffff290 */ /* 0x000fe4000fffe0ff */
[----:B------:R1:W-:Y:S01]  /*4e90*/  @!UP1 UTMALDG.3D [UR16], [UR6], desc[UR8] ;  /* 0x00000810060095b4 */ /* 0x0003e20008011000 */
[----:B------:R1:W-:Y:S01]  /*4ea0*/  @!P4 SYNCS.ARRIVE.TRANS64.RED.A0TR RZ, [UR4+0x30], R20 ;  /* 0x00003014ffffc9a7 */ /* 0x0003e20008300404 */
[----:B--2---:R-:W-:Y:S01]  /*4eb0*/  @!P1 ISETP.NE.AND P2, PT, R3, 0x1, PT ;  /* 0x000000010300980c */ /* 0x004fe20003f45270 */
[C---:B---3--:R-:W-:Y:S01]  /*4ec0*/  @!P1 IMAD.HI.U32 R14, R13.reuse, R14, RZ ;  /* 0x0000000e0d0e9227 */ /* 0x048fe200078e00ff */
[----:B-----5:R-:W-:Y:S03]  /*4ed0*/  @!P1 ISETP.NE.AND P0, PT, R10, 0x1, PT ;  /* 0x000000010a00980c */ /* 0x020fe60003f05270 */
[C---:B------:R-:W-:Y:S01]  /*4ee0*/  @!P1 IMAD.HI.U32 R11, R8.reuse, R11, RZ ;  /* 0x0000000b080b9227 */ /* 0x040fe200078e00ff */
[----:B------:R-:W-:Y:S04]  /*4ef0*/  @!P1 SHF.R.U32.HI R14, RZ, R15, R14 ;  /* 0x0000000fff0e9219 */ /* 0x000fe8000001160e */
[----:B-1----:R-:W-:Y:S01]  /*4f00*/  @!P1 SHF.R.U32.HI R9, RZ, R0, R11 ;  /* 0x00000000ff099219 */ /* 0x002fe2000001160b */
[----:B------:R-:W-:Y:S01]  /*4f10*/  SYNCS.ARRIVE.TRANS64.RED.A1T0 RZ, [UR5], RZ ;  /* 0x000000ffffff79a7 */ /* 0x000fe20008100405 */
[----:B------:R-:W-:Y:S02]  /*4f20*/  @!P1 SEL R14, R13, R14, !P2 ;  /* 0x0000000e0d0e9207 */ /* 0x000fe40005000000 */
[----:B------:R-:W-:Y:S01]  /*4f30*/  @!P1 SEL R9, R8, R9, !P0 ;  /* 0x0000000908099207 */ /* 0x000fe20004000000 */
[----:B------:R-:W1:Y:S04]  /*4f40*/  SYNCS.PHASECHK.TRANS64.TRYWAIT P5, [UR4+0x58], R12 ;  /* 0x0000580cff0075a7 */ /* 0x000e6800080a1104 */
[----:B------:R-:W-:Y:S02]  /*4f50*/  @!P1 IMAD.IADD R0, R9, 0x1, -R14 ;  /* 0x0000000109009824 */ /* 0x000fe400078e0a0e */
[----:B------:R-:W-:Y:S02]  /*4f60*/  @!P1 IMAD.IADD R9, R14, 0x1, -R9 ;  /* 0x000000010e099824 */ /* 0x000fe400078e0a09 */
[----:B------:R-:W-:Y:S02]  /*4f70*/  @!P1 IMAD R13, R0, R3, R13 ;  /* 0x00000003000d9224 */ /* 0x000fe400078e020d */
[----:B------:R-:W-:Y:S01]  /*4f80*/  @!P1 IMAD R8, R9, R10, R8 ;  /* 0x0000000a09089224 */ /* 0x000fe200078e0208 */
[----:B-1----:R-:W-:Y:S06]  /*4f90*/  @!P5 BRA `(.L_x_79) ;  /* 0x00000040005cd947 */ /* 0x002fec0003800000 */
.L_x_165:
[----:B-1----:R-:W-:Y:S01]  /*4fa0*/  @!P4 IADD3 R3, P0, PT, R36, 0x580, RZ ;  /* 0x000005802403c810 */ /* 0x002fe20007f1e0ff */
[----:B------:R-:W-:Y:S01]  /*4fb0*/  VOTEU.ALL UP1, P4 ;  /* 0x0000000000ff7886 */ /* 0x000fe20002020000 */
[----:B------:R-:W-:Y:S01]  /*4fc0*/  UMOV UR18, 0x0 ;  /* 0x0000000000127882 */ /* 0x000fe20000000000 */
[----:B------:R-:W-:Y:S01]  /*4fd0*/  UMOV UR19, 0x10000000 ;  /* 0x1000000000137882 */ /* 0x000fe20000000000 */
[----:B------:R-:W-:Y:S01]  /*4fe0*/  @!P4 R2UR UR6, R3 ;  /* 0x000000000306c2ca */ /* 0x000fe200000e0000 */
[----:B------:R-:W-:Y:S01]  /*4ff0*/  @!P4 IMAD.X R0, RZ, RZ, R37, P0 ;  /* 0x000000ffff00c224 */ /* 0x000fe200000e0625 */
[----:B------:R-:W-:Y:S01]  /*5000*/  @!UP1 UIADD3 UR10, UPT, UPT, UR34, 0x30, URZ ;  /* 0x00000030220a9890 */ /* 0x000fe2000fffe0ff */
[C---:B------:R-:W-:Y:S01]  /*5010*/  ISETP.NE.AND P0, PT, R27.reuse, 0x2, PT ;  /* 0x000000021b00780c */ /* 0x040fe20003f05270 */
[----:B------:R-:W-:Y:S01]  /*5020*/  @!UP1 UIADD3 UR8, UPT, UPT, UR4, 0x6200, URZ ;  /* 0x0000620004089890 */ /* 0x000fe2000fffe0ff */
[----:B------:R-:W-:Y:S01]  /*5030*/  LOP3.LUT R32, R32, 0x1, RZ, 0x3c, !PT ;  /* 0x0000000120207812 */ /* 0x000fe200078e3cff */
[----:B------:R-:W-:Y:S01]  /*5040*/  @!UP1 UIADD3 UR9, UPT, UPT, UR4, 0x38, URZ ;  /* 0x0000003804099890 */ /* 0x000fe2000fffe0ff */
[----:B------:R-:W-:Y:S01]  /*5050*/  @!P4 R2UR UR5, R0 ;  /* 0x000000000005c2ca */ /* 0x000fe200000e0000 */
[----:B------:R-:W-:Y:S01]  /*5060*/  VOTEU.ALL UP1, P4 ;  /* 0x0000000000ff7886 */ /* 0x000fe20002020000 */
[----:B------:R-:W-:Y:S01]  /*5070*/  UMOV UR11, UR35 ;  /* 0x00000023000b7c82 */ /* 0x000fe20008000000 */
[----:B------:R-:W-:Y:S01]  /*5080*/  UMOV UR12, UR60 ;  /* 0x0000003c000c7c82 */ /* 0x000fe20008000000 */
[----:B------:R-:W-:Y:S01]  /*5090*/  @P3 R2UR UR60, R24 ;  /* 0x00000000183c32ca */ /* 0x000fe200000e0000 */
[----:B------:R-:W-:Y:S01]  /*50a0*/  IMAD.IADD R20, R8, 0x1, R66 ;  /* 0x0000000108147824 */ /* 0x000fe200078e0242 */
[----:B------:R-:W-:Y:S01]  /*50b0*/  SEL R0, RZ, 0x1, P0 ;  /* 0x00000001ff007807 */ /* 0x000fe20000000000 */
[----:B------:R-:W-:Y:S01]  /*50c0*/  IMAD.U32 R10, RZ, RZ, UR6 ;  /* 0x00000006ff0a7e24 */ /* 0x000fe2000f8e00ff */
[----:B------:R-:W-:Y:S01]  /*50d0*/  SEL R27, R27, RZ, P0 ;  /* 0x000000ff1b1b7207 */ /* 0x000fe20000000000 */
[----:B------:R-:W-:Y:S01]  /*50e0*/  IMAD.IADD R21, R13, 0x1, R68 ;  /* 0x000000010d157824 */ /* 0x000fe200078e0244 */
[----:B------:R-:W-:Y:S02]  /*50f0*/  LOP3.LUT R25, R25, R0, RZ, 0x3c, !PT ;  /* 0x0000000019197212 */ /* 0x000fe400078e3cff */
[----:B------:R-:W-:Y:S01]  /*5100*/  @!P4 R2UR UR6, R10 ;  /* 0x000000000a06c2ca */ /* 0x000fe200000e0000 */
[----:B------:R-:W-:Y:S05]  /*5110*/  IMAD.U32 R11, RZ, RZ, UR5 ;  /* 0x00000005ff0b7e24 */ /* 0x000fea000f8e00ff */
[----:B------:R-:W-:Y:S11]  /*5120*/  @!P4 R2UR UR7, R11 ;  /* 0x000000000b07c2ca */ /* 0x000ff600000e0000 */
[----:B------:R-:W-:Y:S02]  /*5130*/  @!UPT UIADD3 URZ, UPT, UPT, URZ, URZ, URZ ;  /* 0x000000fffffff290 */ /* 0x000fe4000fffe0ff */
[----:B------:R3:W-:Y:S01]  /*5140*/  @!UP1 UTMALDG.3D [UR8], [UR6], desc[UR18] ;  /* 0x00001208060095b4 */ /* 0x0007e20008011000 */
[----:B------:R3:W-:Y:S01]  /*5150*/  @!P4 SYNCS.ARRIVE.TRANS64.RED.A0TR RZ, [UR4+0x38], R23 ;  /* 0x00003817ffffc9a7 */ /* 0x0007e20008300404 */
[----:B------:R-:W-:Y:S01]  /*5160*/  UPLOP3.LUT UP1, UPT, UPT, UPT, UPT, 0x80, 0x8 ;  /* 0x000000000008789c */ /* 0x000fe20003f2f070 */
[----:B------:R-:W-:Y:S01]  /*5170*/  SYNCS.ARRIVE.TRANS64.RED.A1T0 RZ, [UR13], RZ ;  /* 0x000000ffffff79a7 */ /* 0x000fe2000810040d */
[----:B------:R-:W-:Y:S09]  /*5180*/  @P3 BRA `(.L_x_80) ;  /* 0xfffffff000903947 */ /* 0x000ff2000383ffff */
[----:B------:R-:W-:-:S04]  /*5190*/  SHF.L.U32 R3, R32, 0x1f, RZ ;  /* 0x0000001f20037819 */ /* 0x000fc800000006ff */
[----:B------:R-:W1:Y:S02]  /*51a0*/  SYNCS.PHASECHK.TRANS64.TRYWAIT P0, [UR4+0x40], R3 ;  /* 0x00004003ff0075a7 */ /* 0x000e640008001104 */
[----:B-1----:R-:W-:Y:S05]  /*51b0*/  @!P0 BRA `(.L_x_81) ;  /* 0x0000003c00ec8947 */ /* 0x002fea0003800000 */
.L_x_167:
[----:B------:R-:W2:Y:S02]  /*51c0*/  SYNCS.PHASECHK.TRANS64.TRYWAIT P0, [UR4+0x48], R3 ;  /* 0x00004803ff0075a7 */ /* 0x000ea40008001104 */
[----:B--2---:R-:W-:Y:S05]  /*51d0*/  @!P0 BRA `(.L_x_82) ;  /* 0x0000003c00fc8947 */ /* 0x004fea0003800000 */
.L_x_169:
[----:B------:R-:W2:Y:S02]  /*51e0*/  SYNCS.PHASECHK.TRANS64.TRYWAIT P0, [UR4+0x50], R3 ;  /* 0x00005003ff0075a7 */ /* 0x000ea40008001104 */
[----:B--2---:R-:W-:Y:S05]  /*51f0*/  @!P0 BRA `(.L_x_83) ;  /* 0x00000040000c8947 */ /* 0x004fea0003800000 */
.L_x_171:
[----:B-1----:R-:W-:-:S07]  /*5200*/  MOV R0, UR4 ;  /* 0x0000000400007c02 */ /* 0x002fce0008000f00 */
.L_x_84:
[----:B-1----:R-:W-:-:S04]  /*5210*/  SHF.L.U32 R3, R32, 0x1f, RZ ;  /* 0x0000001f20037819 */ /* 0x002fc800000006ff */
[----:B------:R1:W2:Y:S03]  /*5220*/  SYNCS.PHASECHK.TRANS64.TRYWAIT P0, [R0+URZ+0x58], R3 ;  /* 0x00005803000075a7 */ /* 0x0002a600080011ff */
[----:B--2---:R-:W-:Y:S05]  /*5230*/  @!P0 NANOSLEEP.SYNCS 0x989680 ;  /* 0x009896800000895d */ /* 0x004fea0003900000 */
[----:B------:R-:W2:Y:S02]  /*5240*/  @!P0 SYNCS.PHASECHK.TRANS64 P0, [R0+URZ+0x58], R3 ;  /* 0x00005803000085a7 */ /* 0x000ea400080010ff */
[----:B--23--:R-:W-:Y:S05]  /*5250*/  @P0 EXIT ;  /* 0x000000000000094d */ /* 0x00cfea0003800000 */
[----:B------:R-:W-:Y:S05]  /*5260*/  BRA `(.L_x_84) ;  /* 0xfffffffc00e87947 */ /* 0x000fea000383ffff */
.L_x_69:
[----:B------:R-:W-:-:S06]  /*5270*/  UISETP.GE.AND UP1, UPT, UR10, 0x4, UPT ;  /* 0x000000040a00788c */ /* 0x000fcc000bf26270 */
[----:B------:R-:W-:-:S13]  /*5280*/  PLOP3.LUT P0, PT, PT, PT, UP1, 0x80, 0x8 ;  /* 0x000000000008781c */ /* 0x000fda0003f0f018 */
[----:B------:R-:W-:Y:S05]  /*5290*/  @!P0 EXIT ;  /* 0x000000000000894d */ /* 0x000fea0003800000 */
[----:B------:R-:W-:Y:S01]  /*52a0*/  BAR.SYNC.DEFER_BLOCKING 0x6, 0xa0 ;  /* 0x0182800000007b1d */ /* 0x000fe20000010000 */
[C---:B------:R-:W-:Y:S01]  /*52b0*/  IMAD.SHL.U32 R3, R81.reuse, 0x10, RZ ;  /* 0x0000001051037824 */ /* 0x040fe200078e00ff */
[C---:B------:R-:W-:Y:S01]  /*52c0*/  SHF.L.U32 R33, R81.reuse, 0x10, RZ ;  /* 0x0000001051217819 */ /* 0x040fe200000006ff */
[C---:B------:R-:W-:Y:S01]  /*52d0*/  IMAD.SHL.U32 R80, R81.reuse, 0x2, RZ ;  /* 0x0000000251507824 */ /* 0x040fe200078e00ff */
[----:B------:R-:W-:Y:S01]  /*52e0*/  LOP3.LUT R82, R81, 0x60, RZ, 0xc0, !PT ;  /* 0x0000006051527812 */ /* 0x000fe200078ec0ff */
[----:B------:R-:W-:Y:S01]  /*52f0*/  HFMA2 R77, -RZ, RZ, 0, 5.9604644775390625e-08 ;  /* 0x00000001ff4d7431 */ /* 0x000fe200000001ff */
[----:B------:R-:W-:Y:S02]  /*5300*/  UMOV UR36, 0x400 ;  /* 0x0000040000247882 */ /* 0x000fe40000000000 */
[----:B------:R-:W1:Y:S01]  /*5310*/  LDC R71, c[0x0][0x370] ;  /* 0x0000dc00ff477b82 */ /* 0x000e620000000800 */
[----:B------:R-:W-:Y:S01]  /*5320*/  ULEA UR36, UR45, UR36, 0x18 ;  /* 0x000000242d247291 */ /* 0x000fe2000f8ec0ff */
[----:B------:R-:W-:Y:S01]  /*5330*/  LOP3.LUT R5, R3, 0x60, RZ, 0xc0, !PT ;  /* 0x0000006003057812 */ /* 0x000fe200078ec0ff */
[----:B------:R-:W-:Y:S01]  /*5340*/  HFMA2 R75, -RZ, RZ, 0, 0 ;  /* 0x00000000ff4b7431 */ /* 0x000fe200000001ff */
[----:B------:R-:W-:Y:S01]  /*5350*/  LOP3.LUT R79, R81, 0x2, RZ, 0xc0, !PT ;  /* 0x00000002514f7812 */ /* 0x000fe200078ec0ff */
[----:B------:R-:W-:Y:S01]  /*5360*/  UIADD3 UR4, UPT, UPT, UR36, 0x200, URZ ;  /* 0x0000020024047890 */ /* 0x000fe2000fffe0ff */
[----:B------:R-:W-:Y:S01]  /*5370*/  LOP3.LUT R80, R5, 0xc, R80, 0xf8, !PT ;  /* 0x0000000c05507812 */ /* 0x000fe200078ef850 */
[----:B------:R-:W-:Y:S01]  /*5380*/  IMAD.MOV.U32 R30, RZ, RZ, RZ ;  /* 0x000000ffff1e7224 */ /* 0x000fe200078e00ff */
[----:B------:R-:W2:Y:S01]  /*5390*/  LDC R28, c[0x0][0xb0c] ;  /* 0x0002c300ff1c7b82 */ /* 0x000ea20000000800 */
[----:B------:R-:W-:Y:S01]  /*53a0*/  LOP3.LUT R33, R33, 0x600000, RZ, 0xc0, !PT ;  /* 0x0060000021217812 */ /* 0x000fe200078ec0ff */
[----:B------:R-:W-:Y:S01]  /*53b0*/  IMAD.MOV.U32 R85, RZ, RZ, RZ ;  /* 0x000000ffff557224 */ /* 0x000fe200078e00ff */
[----:B------:R-:W-:Y:S01]  /*53c0*/  LOP3.LUT R80, R80, 0x790, R3, 0xf8, !PT ;  /* 0x0000079050507812 */ /* 0x000fe200078ef803 */
[----:B------:R-:W-:Y:S01]  /*53d0*/  IMAD.U32 R73, RZ, RZ, UR4 ;  /* 0x00000004ff497e24 */ /* 0x000fe2000f8e00ff */
[----:B------:R-:W-:Y:S01]  /*53e0*/  LOP3.LUT R81, R81, 0x4, RZ, 0xc0, !PT ;  /* 0x0000000451517812 */ /* 0x000fe200078ec0ff */
[----:B------:R-:W4:Y:S01]  /*53f0*/  LDCU.64 UR50, c[0x0][0x348] ;  /* 0x00006900ff3277ac */ /* 0x000f220008000a00 */
[----:B------:R-:W-:Y:S01]  /*5400*/  MOV R76, RZ ;  /* 0x000000ff004c7202 */ /* 0x000fe20000000f00 */
[----:B------:R-:W1:Y:S01]  /*5410*/  LDC R69, c[0x0][0xb20] ;  /* 0x0002c800ff457b82 */ /* 0x000e620000000800 */
[----:B------:R-:W3:Y:S01]  /*5420*/  LDS R0, [UR36+0x120] ;  /* 0x00012024ff007984 */ /* 0x000ee20008000800 */
[----:B------:R-:W-:Y:S01]  /*5430*/  IMAD R80, R80, 0x4, R73 ;  /* 0x0000000450507824 */ /* 0x000fe200078e0249 */
[----:B------:R-:W1:Y:S03]  /*5440*/  LDCU.64 UR46, c[0x0][0x888] ;  /* 0x00011100ff2e77ac */ /* 0x000e660008000a00 */
[--C-:B------:R-:W-:Y:S01]  /*5450*/  IMAD R79, R79, -0x10, R80.reuse ;  /* 0xfffffff04f4f7824 */ /* 0x100fe200078e0250 */
[----:B------:R-:W1:Y:S01]  /*5460*/  LDCU.64 UR48, c[0x0][0x890] ;  /* 0x00011200ff3077ac */ /* 0x000e620008000a00 */
[----:B------:R-:W1:Y:S01]  /*5470*/  LDC R27, c[0x0][0xb30] ;  /* 0x0002cc00ff1b7b82 */ /* 0x000e620000000800 */
[----:B------:R-:W-:Y:S01]  /*5480*/  IMAD R78, R81, -0x10, R80 ;  /* 0xfffffff0514e7824 */ /* 0x000fe200078e0250 */
[----:B------:R-:W-:Y:S01]  /*5490*/  UMOV UR39, URZ ;  /* 0x000000ff00277c82 */ /* 0x000fe20008000000 */
[----:B------:R-:W-:-:S05]  /*54a0*/  UMOV UR37, URZ ;  /* 0x000000ff00257c82 */ /* 0x000fca0008000000 */
[----:B------:R-:W1:Y:S08]  /*54b0*/  LDC.64 R64, c[0x0][0xb10] ;  /* 0x0002c400ff407b82 */ /* 0x000e700000000a00 */
[----:B------:R-:W1:Y:S08]  /*54c0*/  LDC.64 R24, c[0x0][0xb18] ;  /* 0x0002c600ff187b82 */ /* 0x000e700000000a00 */
[----:B------:R-:W1:Y:S08]  /*54d0*/  LDC.64 R22, c[0x0][0xb28] ;  /* 0x0002ca00ff167b82 */ /* 0x000e700000000a00 */
[----:B------:R-:W1:Y:S01]  /*54e0*/  LDC.64 R62, c[0x0][0x8b0] ;  /* 0x00022c00ff3e7b82 */ /* 0x000e620000000a00 */
[----:B---3--:R-:W-:-:S07]  /*54f0*/  IMAD.IADD R33, R0, 0x1, R33 ;  /* 0x0000000100217824 */ /* 0x008fce00078e0221 */
[----:B------:R-:W3:Y:S08]  /*5500*/  LDC.64 R60, c[0x0][0x8a8] ;  /* 0x00022a00ff3c7b82 */ /* 0x000ef00000000a00 */
[----:B--2-4-:R-:W1:Y:S02]  /*5510*/  LDC R70, c[0x0][0x374] ;  /* 0x0000dd00ff467b82 */ /* 0x014e640000000800 */
.L_x_128:
[----:B------:R-:W-:Y:S02]  /*5520*/  LEA R0, R85, UR36, 0x3 ;  /* 0x0000002455007c11 */ /* 0x000fe4000f8e18ff */
[----:B------:R-:W-:Y:S02]  /*5530*/  SHF.L.U32 R3, R75, 0x1f, RZ ;  /* 0x0000001f4b037819 */ /* 0x000fe400000006ff */
[----:B-1----:R-:W-:Y:S02]  /*5540*/  LEA R16, R85, UR36, 0x4 ;  /* 0x0000002455107c11 */ /* 0x002fe4000f8e20ff */
[----:B------:R-:W2:Y:S02]  /*5550*/  SYNCS.PHASECHK.TRANS64.TRYWAIT P0, [R0+URZ+0x70], R3 ;  /* 0x00007003000075a7 */ /* 0x000ea400080011ff */
[----:B--23--:R-:W-:Y:S05]  /*5560*/  @!P0 BRA `(.L_x_85) ;  /* 0x0000003c00488947 */ /* 0x00cfea0003800000 */
.L_x_172:
[----:B------:R-:W4:Y:S01]  /*5570*/  LDC.64 R12, c[0x0][0xb10] ;  /* 0x0002c400ff0c7b82 */ /* 0x000f220000000a00 */
[----:B------:R-:W3:Y:S01]  /*5580*/  LDS.128 R16, [R16+0x100] ;  /* 0x0001000010107984 */ /* 0x000ee20000000c00 */
[----:B-1----:R-:W-:Y:S01]  /*5590*/  ISETP.NE.AND P1, PT, R27, 0x1, PT ;  /* 0x000000011b00780c */ /* 0x002fe20003f25270 */
[----:B--2---:R-:W-:Y:S01]  /*55a0*/  VIADD R0, R0, 0x80 ;  /* 0x0000008000007836 */ /* 0x004fe20000000000 */
[----:B------:R-:W-:Y:S04]  /*55b0*/  ISETP.GE.AND P0, PT, R26, 0x1, PT ;  /* 0x000000011a00780c */ /* 0x000fe80003f06270 */
[----:B------:R-:W1:Y:S01]  /*55c0*/  LDC.64 R10, c[0x0][0xb18] ;  /* 0x0002c600ff0a7b82 */ /* 0x000e620000000a00 */
[----:B------:R-:W-:Y:S01]  /*55d0*/  PRMT R0, RZ, 0x654, R0 ;  /* 0x00000654ff007816 */ /* 0x000fe20000000000 */
[----:B------:R-:W-:Y:S01]  /*55e0*/  @!PT LDS RZ, [RZ] ;  /* 0x00000000fffff984 */ /* 0x000fe20000000800 */
[----:B------:R-:W-:Y:S01]  /*55f0*/  @!PT LDS RZ, [RZ] ;  /* 0x00000000fffff984 */ /* 0x000fe20000000800 */
[----:B------:R-:W-:Y:S01]  /*5600*/  @!PT LDS RZ, [RZ] ;  /* 0x00000000fffff984 */ /* 0x000fe20000000800 */
[----:B------:R-:W-:Y:S01]  /*5610*/  @!PT LDS RZ, [RZ] ;  /* 0x00000000fffff984 */ /* 0x000fe20000000800 */
[----:B------:R2:W-:Y:S06]  /*5620*/  MEMBAR.ALL.CTA ;  /* 0x0000000000007992 */ /* 0x0005ec0000008000 */
[----:B--2---:R-:W2:Y:S01]  /*5630*/  FENCE.VIEW.ASYNC.S ;  /* 0x00000000000073c6 */ /* 0x004ea20000000000 */
[----:B------:R-:W1:Y:S08]  /*5640*/  @!P1 LDC R14, c[0x0][0xb20] ;  /* 0x0002c800ff0e9b82 */ /* 0x000e700000000800 */
[----:B------:R-:W1:Y:S01]  /*5650*/  @!P1 LDC R9, c[0x0][0xb0c] ;  /* 0x0002c300ff099b82 */ /* 0x000e620000000800 */
[----:B--2---:R2:W-:Y:S01]  /*5660*/  SYNCS.ARRIVE.TRANS64.RED.A1T0 RZ, [R0+URZ], RZ ;  /* 0x000000ff00ff79a7 */ /* 0x0045e200081004ff */
[----:B---3--:R-:W-:Y:S04]  /*5670*/  LOP3.LUT P4, RZ, R18, 0x1, RZ, 0xc0, !PT ;  /* 0x0000000112ff7812 */ /* 0x008fe8000788c0ff */
[----:B------:R-:W-:Y:S09]  /*5680*/  P2R R83, PR, RZ, 0x10 ;  /* 0x00000010ff537803 */ /* 0x000ff20000000000 */
[----:B------:R-:W-:Y:S02]  /*5690*/  @P4 MOV R31, R16 ;  /* 0x00000010001f4202 */ /* 0x000fe40000000f00 */
[----:B------:R-:W-:Y:S01]  /*56a0*/  @P4 LOP3.LUT R29, R17, 0xffff, RZ, 0xc0, !PT ;  /* 0x0000ffff111d4812 */ /* 0x000fe200078ec0ff */
[----:B--2-4-:R-:W-:Y:S06]  /*56b0*/  @!P0 BRA `(.L_x_86) ;  /* 0x0000000000a48947 */ /* 0x014fec0003800000 */
[----:B------:R-:W-:Y:S01]  /*56c0*/  IMAD.HI.U32 R36, R70, R25, RZ ;  /* 0x0000001946247227 */ /* 0x000fe200078e00ff */
[----:B------:R-:W-:Y:S02]  /*56d0*/  ISETP.NE.AND P0, PT, R24, 0x1, PT ;  /* 0x000000011800780c */ /* 0x000fe40003f05270 */
[----:B------:R-:W-:Y:S01]  /*56e0*/  ISETP.NE.AND P2, PT, R26, 0x1, PT ;  /* 0x000000011a00780c */ /* 0x000fe20003f45270 */
[-C--:B------:R-:W-:Y:S01]  /*56f0*/  IMAD.HI.U32 R34, R71, R64.reuse, RZ ;  /* 0x0000004047227227 */ /* 0x080fe200078e00ff */
[----:B------:R-:W-:Y:S02]  /*5700*/  SHF.R.U32.HI R37, RZ, R69, R36 ;  /* 0x00000045ff257219 */ /* 0x000fe40000011624 */
[----:B------:R-:W-:Y:S01]  /*5710*/  ISETP.NE.AND P3, PT, R28, 0x1, PT ;  /* 0x000000011c00780c */ /* 0x000fe20003f65270 */
[----:B------:R-:W-:Y:S01]  /*5720*/  IMAD.HI.U32 R40, R29, R25, RZ ;  /* 0x000000191d287227 */ /* 0x000fe200078e00ff */
[----:B------:R-:W-:Y:S02]  /*5730*/  SHF.R.U32.HI R34, RZ, R65, R34 ;  /* 0x00000041ff227219 */ /* 0x000fe40000011622 */
[----:B------:R-:W-:Y:S01]  /*5740*/  SEL R3, R70, R37, !P0 ;  /* 0x0000002546037207 */ /* 0x000fe20004000000 */
[----:B------:R-:W-:Y:S01]  /*5750*/  IMAD.HI.U32 R38, R31, R64, RZ ;  /* 0x000000401f267227 */ /* 0x000fe200078e00ff */
[----:B------:R-:W-:Y:S03]  /*5760*/  SEL R7, R71, R34, !P3 ;  /* 0x0000002247077207 */ /* 0x000fe60005800000 */
[-C--:B------:R-:W-:Y:S01]  /*5770*/  IMAD.HI.U32 R34, R3, R22.reuse, RZ ;  /* 0x0000001603227227 */ /* 0x080fe200078e00ff */
[----:B------:R-:W-:Y:S03]  /*5780*/  SHF.R.U32.HI R38, RZ, R65, R38 ;  /* 0x00000041ff267219 */ /* 0x000fe60000011626 */
[----:B------:R-:W-:Y:S01]  /*5790*/  IMAD.HI.U32 R36, R7, R22, RZ ;  /* 0x0000001607247227 */ /* 0x000fe200078e00ff */
[----:B------:R-:W-:Y:S02]  /*57a0*/  @P2 SHF.R.U32.HI R3, RZ, R23, R34 ;  /* 0x00000017ff032219 */ /* 0x000fe40000011622 */
[----:B------:R-:W-:Y:S02]  /*57b0*/  SHF.R.U32.HI R34, RZ, R69, R40 ;  /* 0x00000045ff227219 */ /* 0x000fe40000011628 */
[----:B------:R-:W-:Y:S01]  /*57c0*/  @P2 SHF.R.U32.HI R7, RZ, R23, R36 ;  /* 0x00000017ff072219 */ /* 0x000fe20000011624 */
[C---:B------:R-:W-:Y:S01]  /*57d0*/  IMAD R2, R26.reuse, R3, RZ ;  /* 0x000000031a027224 */ /* 0x040fe200078e02ff */
[----:B------:R-:W-:Y:S02]  /*57e0*/  SEL R5, R29, R34, !P0 ;  /* 0x000000221d057207 */ /* 0x000fe40004000000 */
[----:B------:R-:W-:Y:S01]  /*57f0*/  SEL R3, R31, R38, !P3 ;  /* 0x000000261f037207 */ /* 0x000fe20005800000 */
[----:B------:R-:W-:Y:S01]  /*5800*/  IMAD R4, R26, R7, RZ ;  /* 0x000000071a047224 */ /* 0x000fe200078e02ff */
[C---:B------:R-:W-:Y:S01]  /*5810*/  ISETP.GE.AND P0, PT, R5.reuse, R2, PT ;  /* 0x000000020500720c */ /* 0x040fe20003f06270 */
[----:B------:R-:W-:Y:S03]  /*5820*/  IMAD.HI.U32 R6, R5, R22, RZ ;  /* 0x0000001605067227 */ /* 0x000fe600078e00ff */
[----:B------:R-:W-:Y:S01]  /*5830*/  ISETP.GE.OR P0, PT, R3, R4, P0 ;  /* 0x000000040300720c */ /* 0x000fe20000706670 */
[----:B------:R-:W-:Y:S01]  /*5840*/  IMAD.MOV R4, RZ, RZ, -R3 ;  /* 0x000000ffff047224 */ /* 0x000fe200078e0a03 */
[-C--:B------:R-:W-:Y:S03]  /*5850*/  SHF.R.U32.HI R6, RZ, R23.reuse, R6 ;  /* 0x00000017ff067219 */ /* 0x080fe60000011606 */
[----:B------:R-:W-:Y:S01]  /*5860*/  IMAD R31, R28, R4, R31 ;  /* 0x000000041c1f7224 */ /* 0x000fe200078e021f */
[----:B------:R-:W-:Y:S05]  /*5870*/  SEL R15, R5, R6, !P2 ;  /* 0x00000006050f7207 */ /* 0x000fea0005000000 */
[----:B------:R-:W-:Y:S02]  /*5880*/  IMAD.MOV R6, RZ, RZ, -R15 ;  /* 0x000000ffff067224 */ /* 0x000fe400078e0a0f */
[C---:B------:R-:W-:Y:S04]  /*5890*/  @!P0 IMAD.HI.U32 R2, R3.reuse, R22, RZ ;  /* 0x0000001603028227 */ /* 0x040fe800078e00ff */
[----:B------:R-:W-:Y:S01]  /*58a0*/  IMAD R6, R26, R6, R5 ;  /* 0x000000061a067224 */ /* 0x000fe200078e0205 */
[----:B------:R-:W-:Y:S04]  /*58b0*/  @!P0 SHF.R.U32.HI R2, RZ, R23, R2 ;  /* 0x00000017ff028219 */ /* 0x000fe80000011602 */
[----:B------:R-:W-:Y:S02]  /*58c0*/  @!P0 SEL R0, R3, R2, !P2 ;  /* 0x0000000203008207 */ /* 0x000fe40005000000 */
[----:B------:R-:W-:Y:S02]  /*58d0*/  IADD3 R2, PT, PT, -R5, RZ, RZ ;  /* 0x000000ff05027210 */ /* 0x000fe40007ffe1ff */
[----:B------:R-:W-:Y:S01]  /*58e0*/  @!P0 IADD3 R8, PT, PT, R15, -R0, RZ ;  /* 0x800000000f088210 */ /* 0x000fe20007ffe0ff */
[----:B------:R-:W-:Y:S02]  /*58f0*/  @!P0 IMAD R0, R7, R6, R0 ;  /* 0x0000000607008224 */ /* 0x000fe400078e0200 */
[----:B------:R-:W-:Y:S02]  /*5900*/  IMAD R29, R24, R2, R29 ;  /* 0x00000002181d7224 */ /* 0x000fe400078e021d */
[----:B------:R-:W-:Y:S02]  /*5910*/  @!P0 IMAD R5, R8, R26, R3 ;  /* 0x0000001a08058224 */ /* 0x000fe400078e0203 */
[----:B------:R-:W-:Y:S04]  /*5920*/  @!P0 IMAD.MOV.U32 R3, RZ, RZ, R0 ;  /* 0x000000ffff038224 */ /* 0x000fe800078e0000 */
[----:B------:R-:W-:Y:S02]  /*5930*/  IMAD R31, R3, R28, R31 ;  /* 0x0000001c031f7224 */ /* 0x000fe400078e021f */
[----:B------:R-:W-:Y:S07]  /*5940*/  IMAD R29, R5, R24, R29 ;  /* 0x00000018051d7224 */ /* 0x000fee00078e021d */
.L_x_86:
[----:B-1----:R-:W-:Y:S01]  /*5950*/  @!P1 ISETP.NE.AND P0, PT, R10, 0x1, PT ;  /* 0x000000010a00980c */ /* 0x002fe20003f05270 */
[----:B------:R-:W-:Y:S01]  /*5960*/  @!P1 IMAD.HI.U32 R3, R29, R11, RZ ;  /* 0x0000000b1d039227 */ /* 0x000fe200078e00ff */
[----:B------:R-:W-:Y:S01]  /*5970*/  R2UR UR5, R21 ;  /* 0x00000000150572ca */ /* 0x000fe200000e0000 */
[----:B------:R-:W-:Y:S01]  /*5980*/  BSSY.RECONVERGENT B6, `(.L_x_87) ;  /* 0x0000031000067945 */ /* 0x000fe20003800200 */
[----:B------:R-:W-:Y:S01]  /*5990*/  R2UR UR4, R20 ;  /* 0x00000000140472ca */ /* 0x000fe200000e0000 */
[----:B------:R-:W-:Y:S01]  /*59a0*/  @!P1 IMAD.HI.U32 R0, R31, R12, RZ ;  /* 0x0000000c1f009227 */ /* 0x000fe200078e00ff */
[----:B------:R-:W-:Y:S02]  /*59b0*/  @!P1 SHF.R.U32.HI R2, RZ, R14, R3 ;  /* 0x0000000eff029219 */ /* 0x000fe40000011603 */
[----:B------:R-:W-:Y:S01]  /*59c0*/  @!P1 ISETP.NE.AND P2, PT, R9, 0x1, PT ;  /* 0x000000010900980c */ /* 0x000fe20003f45270 */
[----:B------:R-:W-:Y:S01]  /*59d0*/  VIADD R85, R85, 0x1 ;  /* 0x0000000155557836 */ /* 0x000fe20000000000 */
[----:B------:R-:W-:Y:S02]  /*59e0*/  @!P1 SEL R2, R29, R2, !P0 ;  /* 0x000000021d029207 */ /* 0x000fe40004000000 */
[----:B------:R-:W-:Y:S02]  /*59f0*/  @!P1 SHF.R.U32.HI R0, RZ, R13, R0 ;  /* 0x0000000dff009219 */ /* 0x000fe40000011600 */
[----:B------:R-:W-:Y:S01]  /*5a00*/  LOP3.LUT P0, RZ, R73, 0x1b0, RZ, 0xc0, !PT ;  /* 0x000001b049ff7812 */ /* 0x000fe2000780c0ff */
[----:B------:R-:W-:Y:S01]  /*5a10*/  USHF.L.U32 UR42, UR5, 0x7, URZ ;  /* 0x00000007052a7899 */ /* 0x000fe200080006ff */
[----:B------:R-:W-:Y:S01]  /*5a20*/  @!P1 SEL R3, R31, R0, !P2 ;  /* 0x000000001f039207 */ /* 0x000fe20005000000 */
[----:B------:R-:W-:Y:S01]  /*5a30*/  USHF.L.U32 UR41, UR4, 0x6, URZ ;  /* 0x0000000604297899 */ /* 0x000fe200080006ff */
[----:B------:R-:W-:Y:S03]  /*5a40*/  @P4 SHF.R.U32.HI R74, RZ, 0x10, R17 ;  /* 0x00000010ff4a4819 */ /* 0x000fe60000011611 */
[----:B------:R-:W-:Y:S02]  /*5a50*/  @!P1 IMAD.IADD R0, R2, 0x1, -R3 ;  /* 0x0000000102009824 */ /* 0x000fe400078e0a03 */
[----:B------:R-:W-:Y:S02]  /*5a60*/  @!P1 IMAD.IADD R2, R3, 0x1, -R2 ;  /* 0x0000000103029824 */ /* 0x000fe400078e0a02 */
[----:B------:R-:W-:Y:S02]  /*5a70*/  @!P1 IMAD R31, R0, R9, R31 ;  /* 0x00000009001f9224 */ /* 0x000fe400078e021f */
[----:B------:R-:W-:Y:S01]  /*5a80*/  @!P1 IMAD R29, R2, R10, R29 ;  /* 0x0000000a021d9224 */ /* 0x000fe200078e021d */
[----:B------:R-:W-:Y:S06]  /*5a90*/  @!P0 BRA `(.L_x_88) ;  /* 0x00000000007c8947 */ /* 0x000fec0003800000 */
[----:B------:R-:W1:Y:S01]  /*5aa0*/  LDCU.64 UR8, c[0x4][0x80] ;  /* 0x01001000ff0877ac */ /* 0x000e620008000a00 */
[----:B------:R-:W-:Y:S01]  /*5ab0*/  MOV R2, 0x0 ;  /* 0x0000000000027802 */ /* 0x000fe20000000f00 */
[----:B------:R-:W-:Y:S02]  /*5ac0*/  HFMA2 R12, -RZ, RZ, 0, 5.9604644775390625e-08 ;  /* 0x00000001ff0c7431 */ /* 0x000fe400000001ff */
[----:B------:R-:W-:Y:S01]  /*5ad0*/  IMAD.MOV.U32 R8, RZ, RZ, 0x70 ;  /* 0x00000070ff087424 */ /* 0x000fe200078e00ff */
[----:B------:R2:W3:Y:S01]  /*5ae0*/  LDC.64 R14, c[0x4][R2] ;  /* 0x01000000020e7b82 */ /* 0x0004e20000000a00 */
[----:B------:R-:W4:Y:S01]  /*5af0*/  LDCU.64 UR6, c[0x4][0x88] ;  /* 0x01001100ff0677ac */ /* 0x000f220008000a00 */
[----:B------:R-:W-:Y:S01]  /*5b00*/  IMAD.MOV.U32 R13, RZ, RZ, RZ ;  /* 0x000000ffff0d7224 */ /* 0x000fe200078e00ff */
[----:B------:R-:W2:Y:S01]  /*5b10*/  LDCU.64 UR4, c[0x4][0x8] ;  /* 0x01000100ff0477ac */ /* 0x000ea20008000a00 */
[----:B-1----:R-:W-:Y:S01]  /*5b20*/  MOV R5, UR9 ;  /* 0x0000000900057c02 */ /* 0x002fe20008000f00 */
[----:B------:R-:W-:Y:S01]  /*5b30*/  IMAD.U32 R4, RZ, RZ, UR8 ;  /* 0x00000008ff047e24 */ /* 0x000fe2000f8e00ff */
[----:B----4-:R-:W-:Y:S01]  /*5b40*/  MOV R7, UR7 ;  /* 0x0000000700077c02 */ /* 0x010fe20008000f00 */
[----:B------:R-:W-:Y:S01]  /*5b50*/  IMAD.U32 R6, RZ, RZ, UR6 ;  /* 0x00000006ff067e24 */ /* 0x000fe2000f8e00ff */
[----:B--2---:R-:W-:Y:S01]  /*5b60*/  MOV R11, UR5 ;  /* 0x00000005000b7c02 */ /* 0x004fe20008000f00 */
[----:B------:R-:W-:Y:S02]  /*5b70*/  IMAD.U32 R10, RZ, RZ, UR4 ;  /* 0x00000004ff0a7e24 */ /* 0x000fe4000f8e00ff */
[----:B------:R-:W-:Y:S07]  /*5b80*/  LEPC R20, `(.L_x_89) ;  /* 0x000000001014794e */ /* 0x000fee0000000000 */
[----:B---3-5:R-:W-:Y:S05]  /*5b90*/  CALL.ABS.NOINC R14 ;  /* 0x000000000e007343 */ /* 0x028fea0003c00000 */
.L_x_89:
[----:B------:R-:W1:Y:S01]  /*5ba0*/  LDCU.64 UR8, c[0x4][0x80] ;  /* 0x01001000ff0877ac */ /* 0x000e620008000a00 */
[----:B------:R-:W2:Y:S01]  /*5bb0*/  LDC.64 R2, c[0x4][R2] ;  /* 0x0100000002027b82 */ /* 0x000ea20000000a00 */
[----:B------:R-:W-:Y:S02]  /*5bc0*/  HFMA2 R12, -RZ, RZ, 0, 5.9604644775390625e-08 ;  /* 0x00000001ff0c7431 */ /* 0x000fe400000001ff */
[----:B------:R-:W-:Y:S02]  /*5bd0*/  IMAD.MOV.U32 R8, RZ, RZ, 0x70 ;  /* 0x00000070ff087424 */ /* 0x000fe400078e00ff */
[----:B------:R-:W-:Y:S01]  /*5be0*/  IMAD.MOV.U32 R13, RZ, RZ, RZ ;  /* 0x000000ffff0d7224 */ /* 0x000fe200078e00ff */
[----:B------:R-:W3:Y:S01]  /*5bf0*/  LDCU.64 UR6, c[0x4][0x88] ;  /* 0x01001100ff0677ac */ /* 0x000ee20008000a00 */
[----:B------:R-:W4:Y:S01]  /*5c00*/  LDCU.64 UR4, c[0x4][0x8] ;  /* 0x01000100ff0477ac */ /* 0x000f220008000a00 */
[----:B-1----:R-:W-:Y:S02]  /*5c10*/  MOV R4, UR8 ;  /* 0x0000000800047c02 */ /* 0x002fe40008000f00 */
[----:B------:R-:W-:Y:S02]  /*5c20*/  MOV R5, UR9 ;  /* 0x0000000900057c02 */ /* 0x000fe40008000f00 */
[----:B---3--:R-:W-:Y:S01]  /*5c30*/  MOV R7, UR7 ;  /* 0x0000000700077c02 */ /* 0x008fe20008000f00 */
[----:B------:R-:W-:Y:S01]  /*5c40*/  IMAD.U32 R6, RZ, RZ, UR6 ;  /* 0x00000006ff067e24 */ /* 0x000fe2000f8e00ff */
[----:B----4-:R-:W-:Y:S01]  /*5c50*/  MOV R11, UR5 ;  /* 0x00000005000b7c02 */ /* 0x010fe20008000f00 */
[----:B------:R-:W-:Y:S02]  /*5c60*/  IMAD.U32 R10, RZ, RZ, UR4 ;  /* 0x00000004ff0a7e24 */ /* 0x000fe4000f8e00ff */
[----:B------:R-:W-:Y:S07]  /*5c70*/  LEPC R20, `(.L_x_88) ;  /* 0x000000001014794e */ /* 0x000fee0000000000 */
[----:B--2---:R-:W-:Y:S05]  /*5c80*/  CALL.ABS.NOINC R2 ;  /* 0x0000000002007343 */ /* 0x004fea0003c00000 */
.L_x_88:
[----:B------:R-:W-:Y:S05]  /*5c90*/  BSYNC.RECONVERGENT B6 ;  /* 0x0000000000067941 */ /* 0x000fea0003800200 */
.L_x_87:
[----:B------:R-:W-:Y:S01]  /*5ca0*/  ISETP.NE.U32.AND P4, PT, R62, RZ, PT ;  /* 0x000000ff3e00720c */ /* 0x000fe20003f85070 */
[----:B------:R-:W-:Y:S01]  /*5cb0*/  UISETP.NE.AND UP2, UPT, UR44, URZ, UPT ;  /* 0x000000ff2c00728c */ /* 0x000fe2000bf45270 */
[----:B------:R-:W-:Y:S01]  /*5cc0*/  ISETP.NE.U32.AND P2, PT, RZ, UR46, PT ;  /* 0x0000002eff007c0c */ /* 0x000fe2000bf45070 */
[----:B------:R-:W-:Y:S01]  /*5cd0*/  UISETP.NE.U32.AND UP1, UPT, UR48, URZ, UPT ;  /* 0x000000ff3000728c */ /* 0x000fe2000bf25070 */
[----:B------:R-:W-:Y:S01]  /*5ce0*/  ISETP.NE.AND.EX P4, PT, R63, RZ, PT, P4 ;  /* 0x000000ff3f00720c */ /* 0x000fe20003f85340 */
[----:B------:R-:W-:Y:S01]  /*5cf0*/  UPLOP3.LUT UP0, UPT, UPT, UPT, UPT, 0x40, 0x4 ;  /* 0x000000000004789c */ /* 0x000fe20003f0e870 */
[----:B------:R-:W-:Y:S01]  /*5d00*/  ISETP.NE.AND.EX P2, PT, RZ, UR47, PT, P2 ;  /* 0x0000002fff007c0c */ /* 0x000fe2000bf45320 */
[----:B------:R-:W-:Y:S01]  /*5d10*/  UISETP.NE.AND.EX UP1, UPT, UR49, URZ, UPT, UP1 ;  /* 0x000000ff3100728c */ /* 0x000fe2000bf25310 */
[----:B------:R-:W-:Y:S04]  /*5d20*/  PLOP3.LUT P1, PT, PT, PT, UP2, 0x80, 0x8 ;  /* 0x000000000008781c */ /* 0x000fe80003f2f028 */
[----:B------:R-:W-:Y:S06]  /*5d30*/  @UP2 UPLOP3.LUT UP0, UPT, UPT, UPT, UP1, 0x80, 0x8 ;  /* 0x000000000008289c */ /* 0x000fec0003f0f010 */
[----:B------:R-:W-:Y:S01]  /*5d40*/  PLOP3.LUT P0, PT, PT, PT, UP0, 0x80, 0x8 ;  /* 0x000000000008781c */ /* 0x000fe20003f0f008 */
[----:B------:R-:W-:Y:S01]  /*5d50*/  @!UPT UIADD3 URZ, UPT, UPT, URZ, URZ, URZ ;  /* 0x000000fffffff290 */ /* 0x000fe2000fffe0ff */
[----:B------:R-:W-:Y:S11]  /*5d60*/  BRA.U !UP1, `(.L_x_90) ;  /* 0x0000000109387547 */ /* 0x000ff6000b800000 */
[----:B------:R-:W-:Y:S01]  /*5d70*/  UISETP.NE.U32.AND UP0, UPT, UR46, URZ, UPT ;  /* 0x000000ff2e00728c */ /* 0x000fe2000bf05070 */
[----:B------:R-:W-:Y:S02]  /*5d80*/  HFMA2 R0, -RZ, RZ, 0, 5.9604644775390625e-08 ;  /* 0x00000001ff007431 */ /* 0x000fe400000001ff */
[----:B------:R-:W-:Y:S01]  /*5d90*/  IMAD.MOV.U32 R67, RZ, RZ, 0x1 ;  /* 0x00000001ff437424 */ /* 0x000fe200078e00ff */
[----:B------:R-:W-:Y:S06]  /*5da0*/  UISETP.NE.AND.EX UP0, UPT, UR47, URZ, UPT, UP0 ;  /* 0x000000ff2f00728c */ /* 0x000fec000bf05300 */
[----:B------:R-:W-:Y:S05]  /*5db0*/  PLOP3.LUT P3, PT, PT, PT, UP0, 0x80, 0x8 ;  /* 0x000000000008781c */ /* 0x000fea0003f6f008 */
[----:B------:R-:W1:Y:S01]  /*5dc0*/  @UP0 LDCU.64 UR4, c[0x0][0x888] ;  /* 0x00011100ff0407ac */ /* 0x000e620008000a00 */
[----:B------:R-:W-:Y:S07]  /*5dd0*/  @UP0 UIMAD UR6, UR60, UR48, URZ ;  /* 0x000000303c0602a4 */ /* 0x000fee000f8e02ff */
[----:B------:R-:W-:Y:S01]  /*5de0*/  @!P3 PRMT R67, R0, 0x7610, R67 ;  /* 0x000076100043b816 */ /* 0x000fe20000000043 */
[----:B-1----:R-:W-:Y:S06]  /*5df0*/  @UP0 UIMAD.WIDE UR4, UR6, 0x4, UR4 ;  /* 0x00000004060408a5 */ /* 0x002fec000f8e0204 */
[----:B------:R-:W-:Y:S01]  /*5e00*/  IMAD.U32 R2, RZ, RZ, UR4 ;  /* 0x00000004ff027e24 */ /* 0x000fe2000f8e00ff */
[----:B------:R-:W-:Y:S04]  /*5e10*/  MOV R3, UR5 ;  /* 0x0000000500037c02 */ /* 0x000fe80008000f00 */
[----:B------:R-:W1:Y:S01]  /*5e20*/  @!UP0 LDCU UR4, c[0x0][0x880] ;  /* 0x00011000ff0487ac */ /* 0x000e620008000800 */
[----:B-----5:R2:W5:Y:S02]  /*5e30*/  @P3 LDG.E R35, desc[UR52][R2.64] ;  /* 0x0000003402233981 */ /* 0x020564000c1e1900 */
[----:B-12---:R-:W-:Y:S02]  /*5e40*/  @!P3 IMAD.U32 R35, RZ, RZ, UR4 ;  /* 0x00000004ff23be24 */ /* 0x006fe4000f8e00ff */
.L_x_90:
[----:B------:R-:W-:Y:S05]  /*5e50*/  @!P4 BRA `(.L_x_91) ;  /* 0x000000000020c947 */ /* 0x000fea0003800000 */
[----:B------:R-:W-:Y:S04]  /*5e60*/  ISETP.NE.U32.AND P3, PT, R60, RZ, PT ;  /* 0x000000ff3c00720c */ /* 0x000fe80003f65070 */
[----:B------:R-:W-:Y:S11]  /*5e70*/  ISETP.NE.AND.EX P3, PT, R61, RZ, PT, P3 ;  /* 0x000000ff3d00720c */ /* 0x000ff60003f65330 */
[----:B------:R-:W-:Y:S02]  /*5e80*/  @!UPT UIADD3 URZ, UPT, UPT, URZ, URZ, URZ ;  /* 0x000000fffffff290 */ /* 0x000fe4000fffe0ff */
[----:B------:R-:W1:Y:S01]  /*5e90*/  @P3 LDC.64 R2, c[0x0][0x8a8] ;  /* 0x00022a00ff023b82 */ /* 0x000e620000000a00 */
[----:B------:R-:W-:Y:S04]  /*5ea0*/  @P3 IMAD R0, R62, UR60, RZ ;  /* 0x0000003c3e003c24 */ /* 0x000fe8000f8e02ff */
[----:B-1----:R-:W-:Y:S05]  /*5eb0*/  @P3 IMAD.WIDE R2, R0, 0x4, R2 ;  /* 0x0000000400023825 */ /* 0x002fea00078e0202 */
[----:B-----5:R1:W5:Y:S02]  /*5ec0*/  @P3 LDG.E R32, desc[UR52][R2.64] ;  /* 0x0000003402203981 */ /* 0x020364000c1e1900 */
[----:B-1----:R-:W2:Y:S02]  /*5ed0*/  @!P3 LDC R32, c[0x0][0x8a0] ;  /* 0x00022800ff20bb82 */ /* 0x002ea40000000800 */
.L_x_91:
[----:B-----5:R-:W-:Y:S01]  /*5ee0*/  FSETP.NEU.AND P3, PT, R35, RZ, PT ;  /* 0x000000ff2300720b */ /* 0x020fe20003f6d000 */
[----:B------:R-:W-:Y:S01]  /*5ef0*/  BSSY B1, `(.L_x_92) ;  /* 0x0000039000017945 */ /* 0x000fe20003800000 */
[----:B------:R-:W-:Y:S01]  /*5f00*/  SEL R5, RZ, 0xffffffff, P2 ;  /* 0xffffffffff057807 */ /* 0x000fe20001000000 */
[----:B------:R-:W-:Y:S01]  /*5f10*/  IMAD.MOV.U32 R89, RZ, RZ, 0x1 ;  /* 0x00000001ff597424 */ /* 0x000fe200078e00ff */
[----:B------:R-:W-:Y:S01]  /*5f20*/  @P1 LOP3.LUT P2, RZ, R67, 0xff, RZ, 0xc0, !PT ;  /* 0x000000ff43ff1812 */ /* 0x000fe2000784c0ff */
[C---:B------:R-:W-:Y:S01]  /*5f30*/  IMAD R34, R30.reuse, 0x40, R33 ;  /* 0x000000401e227824 */ /* 0x040fe200078e0221 */
[----:B------:R-:W-:Y:S01]  /*5f40*/  @P1 SEL R0, RZ, 0xffffffff, P3 ;  /* 0xffffffffff001807 */ /* 0x000fe20001800000 */
[----:B------:R-:W-:Y:S01]  /*5f50*/  IMAD R86, R81, -0x10, R79 ;  /* 0xfffffff051567824 */ /* 0x000fe200078e024f */
[----:B------:R-:W-:Y:S01]  /*5f60*/  LOP3.LUT R77, R77, 0x1, RZ, 0x3c, !PT ;  /* 0x000000014d4d7812 */ /* 0x000fe200078e3cff */
[----:B------:R-:W-:Y:S01]  /*5f70*/  IMAD.MOV.U32 R43, RZ, RZ, RZ ;  /* 0x000000ffff2b7224 */ /* 0x000fe200078e00ff */
[----:B------:R-:W-:Y:S02]  /*5f80*/  @P0 SEL R0, R5, R0, !P2 ;  /* 0x0000000005000207 */ /* 0x000fe40005000000 */
[----:B------:R-:W-:Y:S02]  /*5f90*/  CS2R R46, SRZ ;  /* 0x00000000002e7805 */ /* 0x000fe4000001ff00 */
[----:B------:R-:W-:Y:S02]  /*5fa0*/  LEA R88, R30, UR36, 0x3 ;  /* 0x000000241e587c11 */ /* 0x000fe4000f8e18ff */
[----:B------:R-:W-:Y:S02]  /*5fb0*/  CS2R R44, SRZ ;  /* 0x00000000002c7805 */ /* 0x000fe4000001ff00 */
[----:B------:R-:W-:Y:S02]  /*5fc0*/  @P1 LOP3.LUT R0, R0, 0x1, RZ, 0xc0, !PT ;  /* 0x0000000100001812 */ /* 0x000fe400078ec0ff */
[----:B------:R-:W-:Y:S02]  /*5fd0*/  CS2R R50, SRZ ;  /* 0x0000000000327805 */ /* 0x000fe4000001ff00 */
[----:B------:R-:W-:Y:S02]  /*5fe0*/  SHF.L.U32 R3, R76, 0x1f, RZ ;  /* 0x0000001f4c037819 */ /* 0x000fe400000006ff */
[----:B------:R-:W-:Y:S02]  /*5ff0*/  CS2R R48, SRZ ;  /* 0x0000000000307805 */ /* 0x000fe4000001ff00 */
[----:B------:R-:W-:Y:S02]  /*6000*/  ISETP.NE.U32.OR P5, PT, R0, 0x1, !P1 ;  /* 0x000000010000780c */ /* 0x000fe40004fa5470 */
[----:B------:R-:W-:Y:S02]  /*6010*/  CS2R R54, SRZ ;  /* 0x0000000000367805 */ /* 0x000fe4000001ff00 */
[----:B------:R-:W-:Y:S02]  /*6020*/  PLOP3.LUT P2, PT, PT, PT, UP1, 0x80, 0x8 ;  /* 0x000000000008781c */ /* 0x000fe40003f4f018 */
[----:B------:R-:W-:Y:S02]  /*6030*/  CS2R R52, SRZ ;  /* 0x0000000000347805 */ /* 0x000fe4000001ff00 */
[----:B------:R-:W-:Y:S02]  /*6040*/  LOP3.LUT P4, R84, R67, 0xff, RZ, 0xc0, !PT ;  /* 0x000000ff43547812 */ /* 0x000fe4000788c0ff */
[----:B------:R-:W-:Y:S02]  /*6050*/  CS2R R58, SRZ ;  /* 0x00000000003a7805 */ /* 0x000fe4000001ff00 */
[----:B------:R-:W-:Y:S02]  /*6060*/  SEL R0, RZ, 0xffffffff, P3 ;  /* 0xffffffffff007807 */ /* 0x000fe40001800000 */
[----:B------:R-:W-:Y:S02]  /*6070*/  CS2R R56, SRZ ;  /* 0x0000000000387805 */ /* 0x000fe4000001ff00 */
[----:B------:R-:W-:Y:S02]  /*6080*/  P2R R87, PR, RZ, 0x20 ;  /* 0x00000020ff577803 */ /* 0x000fe40000000000 */
[----:B------:R-:W-:Y:S02]  /*6090*/  @P5 SHF.L.U32 R2, R77, 0x1f, RZ ;  /* 0x0000001f4d025819 */ /* 0x000fe400000006ff */
[----:B------:R-:W-:Y:S02]  /*60a0*/  @P2 SEL R0, R5, R0, !P4 ;  /* 0x0000000005002207 */ /* 0x000fe40006000000 */
[----:B------:R-:W1:Y:S02]  /*60b0*/  @P5 SYNCS.PHASECHK.TRANS64.TRYWAIT P1, [UR36+0x20], R2 ;  /* 0x00002002ff0055a7 */ /* 0x000e640008021124 */
[----:B------:R-:W-:Y:S04]  /*60c0*/  LOP3.LUT R0, R0, 0x1, RZ, 0xc0, !PT ;  /* 0x0000000100007812 */ /* 0x000fe800078ec0ff */
[----:B------:R-:W-:Y:S04]  /*60d0*/  ISETP.NE.U32.AND P2, PT, R0, 0x1, PT ;  /* 0x000000010000780c */ /* 0x000fe80003f45070 */
[----:B------:R-:W-:Y:S01]  /*60e0*/  P2R R90, PR, RZ, 0x4 ;  /* 0x00000004ff5a7803 */ /* 0x000fe20000000000 */
[----:B------:R3:W4:Y:S01]  /*60f0*/  SYNCS.PHASECHK.TRANS64.TRYWAIT P0, [R88+URZ+0x90], R3 ;  /* 0x00009003580075a7 */ /* 0x00072200080011ff */
[----:B-1----:R-:W-:Y:S01]  /*6100*/  @P5 SEL R89, RZ, 0x1, !P1 ;  /* 0x00000001ff595807 */ /* 0x002fe20004800000 */
[----:B---3--:R-:W-:Y:S06]  /*6110*/  @!P5 BRA `(.L_x_93) ;  /* 0x000000000058d947 */ /* 0x008fec0003800000 */
[----:B------:R-:W-:Y:S01]  /*6120*/  IMAD.MOV.U32 R47, RZ, RZ, RZ ;  /* 0x000000ffff2f7224 */ /* 0x000fe200078e00ff */
[----:B------:R-:W-:Y:S01]  /*6130*/  ISETP.NE.AND P1, PT, R89, RZ, PT ;  /* 0x000000ff5900720c */ /* 0x000fe20003f25270 */
[----:B------:R-:W-:Y:S01]  /*6140*/  BSSY B0, `(.L_x_94) ;  /* 0x000000c000007945 */ /* 0x000fe20003800000 */
[----:B------:R-:W-:Y:S02]  /*6150*/  CS2R R58, SRZ ;  /* 0x00000000003a7805 */ /* 0x000fe4000001ff00 */
[----:B------:R-:W-:Y:S02]  /*6160*/  CS2R R56, SRZ ;  /* 0x0000000000387805 */ /* 0x000fe4000001ff00 */
[----:B------:R-:W-:Y:S02]  /*6170*/  CS2R R54, SRZ ;  /* 0x0000000000367805 */ /* 0x000fe4000001ff00 */
[----:B------:R-:W-:Y:S02]  /*6180*/  CS2R R52, SRZ ;  /* 0x0000000000347805 */ /* 0x000fe4000001ff00 */
[----:B------:R-:W-:Y:S02]  /*6190*/  CS2R R50, SRZ ;  /* 0x0000000000327805 */ /* 0x000fe4000001ff00 */
[----:B------:R-:W-:Y:S02]  /*61a0*/  CS2R R48, SRZ ;  /* 0x0000000000307805 */ /* 0x000fe4000001ff00 */
[----:B------:R-:W-:Y:S01]  /*61b0*/  CS2R R44, SRZ ;  /* 0x00000000002c7805 */ /* 0x000fe2000001ff00 */
[----:B------:R-:W-:Y:S06]  /*61c0*/  @P1 BRA `(.L_x_95) ;  /* 0x00000000000c1947 */ /* 0x000fec0003800000 */
[----:B------:R-:W-:Y:S04]  /*61d0*/  SHF.L.U32 R5, R77, 0x1f, RZ ;  /* 0x0000001f4d057819 */ /* 0x000fe800000006ff */
[----:B------:R-:W1:Y:S02]  /*61e0*/  SYNCS.PHASECHK.TRANS64.TRYWAIT P1, [UR36+0x20], R5 ;  /* 0x00002005ff0075a7 */ /* 0x000e640008021124 */
[----:B-1----:R-:W-:Y:S05]  /*61f0*/  @!P1 BRA `(.L_x_96) ;  /* 0x0000003000389947 */ /* 0x002fea0003800000 */
.L_x_95:
[----:B------:R-:W-:Y:S05]  /*6200*/  BSYNC B0 ;  /* 0x0000000000007941 */ /* 0x000fea0003800000 */
.L_x_94:
[----:B------:R-:W-:Y:S01]  /*6210*/  ISETP.NE.AND P1, PT, R90, RZ, PT ;  /* 0x000000ff5a00720c */ /* 0x000fe20003f25270 */
[----:B------:R-:W-:Y:S11]  /*6220*/  HFMA2 R43, -RZ, RZ, 0, 5.9604644775390625e-08 ;  /* 0x00000001ff2b7431 */ /* 0x000ff600000001ff */
[----:B------:R-:W-:Y:S01]  /*6230*/  @!UPT UIADD3 URZ, UPT, UPT, URZ, URZ, URZ ;  /* 0x000000fffffff290 */ /* 0x000fe2000fffe0ff */
[----:B------:R3:W1:Y:S04]  /*6240*/  @P1 LDS.128 R56, [R80] ;  /* 0x0000000050381984 */ /* 0x0006680000000c00 */
[----:B------:R3:W1:Y:S04]  /*6250*/  @P1 LDS.128 R52, [R79+0x10] ;  /* 0x000010004f341984 */ /* 0x0006680000000c00 */
[----:B------:R3:W1:Y:S04]  /*6260*/  @P1 LDS.128 R48, [R78+0x20] ;  /* 0x000020004e301984 */ /* 0x0006680000000c00 */
[----:B------:R3:W1:Y:S02]  /*6270*/  @P1 LDS.128 R44, [R86+0x30] ;  /* 0x00003000562c1984 */ /* 0x0006640000000c00 */
.L_x_93:
[----:B------:R-:W-:Y:S05]  /*6280*/  BSYNC B1 ;  /* 0x0000000000017941 */ /* 0x000fea0003800000 */
.L_x_92:
[----:B-1----:R-:W-:Y:S04]  /*6290*/  SHF.R.U32.HI R5, RZ, 0x15, R34 ;  /* 0x00000015ff057819 */ /* 0x002fe80000011622 */
[----:B------:R-:W-:Y:S01]  /*62a0*/  LOP3.LUT P1, RZ, R5, 0x3, R72, 0x48, !PT ;  /* 0x0000000305ff7812 */ /* 0x000fe20007824848 */
[----:B------:R-:W-:Y:S01]  /*62b0*/  @!UPT UIADD3 URZ, UPT, UPT, URZ, URZ, URZ ;  /* 0x000000fffffff290 */ /* 0x000fe2000fffe0ff */
[----:B----4-:R-:W-:Y:S11]  /*62c0*/  @P0 BRA `(.L_x_97) ;  /* 0x0000000000080947 */ /* 0x010ff60003800000 */
[----:B------:R-:W1:Y:S02]  /*62d0*/  SYNCS.PHASECHK.TRANS64.TRYWAIT P0, [R88+URZ+0x90], R3 ;  /* 0x00009003580075a7 */ /* 0x000e6400080011ff */
[----:B-1----:R-:W-:Y:S05]  /*62e0*/  @!P0 BRA `(.L_x_98) ;  /* 0x0000003000148947 */ /* 0x002fea0003800000 */
.L_x_97:
[----:B------:R-:W-:Y:S05]  /*62f0*/  @!P1 BRA `(.L_x_99) ;  /* 0x0000000000409947 */ /* 0x000fea0003800000 */
[----:B------:R-:W4:Y:S01]  /*6300*/  LDCU.64 UR8, c[0x4][0x70] ;  /* 0x01000e00ff0877ac */ /* 0x000f220008000a00 */
[----:B-1----:R-:W-:Y:S01]  /*6310*/  MOV R3, 0x0 ;  /* 0x0000000000037802 */ /* 0x002fe20000000f00 */
[----:B------:R-:W-:Y:S02]  /*6320*/  HFMA2 R12, -RZ, RZ, 0, 5.9604644775390625e-08 ;  /* 0x00000001ff0c7431 */ /* 0x000fe400000001ff */
[----:B------:R-:W-:Y:S02]  /*6330*/  IMAD.MOV.U32 R8, RZ, RZ, 0x192 ;  /* 0x00000192ff087424 */ /* 0x000fe400078e00ff */
[----:B------:R-:W-:Y:S01]  /*6340*/  IMAD.MOV.U32 R13, RZ, RZ, RZ ;  /* 0x000000ffff0d7224 */ /* 0x000fe200078e00ff */
[----:B------:R-:W1:Y:S01]  /*6350*/  LDCU.64 UR6, c[0x4][0x78] ;  /* 0x01000f00ff0677ac */ /* 0x000e620008000a00 */
[----:B------:R-:W2:Y:S01]  /*6360*/  LDC.64 R2, c[0x4][R3] ;  /* 0x0100000003027b82 */ /* 0x000ea20000000a00 */
[----:B------:R-:W5:Y:S01]  /*6370*/  LDCU.64 UR4, c[0x4][0x10] ;  /* 0x01000200ff0477ac */ /* 0x000f620008000a00 */
[----:B----4-:R-:W-:Y:S01]  /*6380*/  MOV R5, UR9 ;  /* 0x0000000900057c02 */ /* 0x010fe20008000f00 */
[----:B------:R-:W-:Y:S01]  /*6390*/  IMAD.U32 R4, RZ, RZ, UR8 ;  /* 0x00000008ff047e24 */ /* 0x000fe2000f8e00ff */
[----:B-1----:R-:W-:Y:S01]  /*63a0*/  MOV R7, UR7 ;  /* 0x0000000700077c02 */ /* 0x002fe20008000f00 */
[----:B------:R-:W-:Y:S01]  /*63b0*/  IMAD.U32 R6, RZ, RZ, UR6 ;  /* 0x00000006ff067e24 */ /* 0x000fe2000f8e00ff */
[----:B-----5:R-:W-:Y:S01]  /*63c0*/  MOV R11, UR5 ;  /* 0x00000005000b7c02 */ /* 0x020fe20008000f00 */
[----:B------:R-:W-:Y:S02]  /*63d0*/  IMAD.U32 R10, RZ, RZ, UR4 ;  /* 0x00000004ff0a7e24 */ /* 0x000fe4000f8e00ff */
[----:B------:R-:W-:Y:S07]  /*63e0*/  LEPC R20, `(.L_x_99) ;  /* 0x000000001014794e */ /* 0x000fee0000000000 */
[----:B--23--:R-:W-:Y:S05]  /*63f0*/  CALL.ABS.NOINC R2 ;  /* 0x0000000002007343 */ /* 0x00cfea0003c00000 */
.L_x_99:
[----:B------:R-:W-:Y:S01]  /*6400*/  LOP3.LUT R20, R56, 0xffffe000, RZ, 0xc0, !PT ;  /* 0xffffe00038147812 */ /* 0x000fe200078ec0ff */
[----:B------:R-:W-:Y:S05]  /*6410*/  WARPSYNC.ALL ;  /* 0x0000000000007948 */ /* 0x000fea0003800000 */
[----:B------:R-:W-:Y:S01]  /*6420*/  R2UR UR4, R34 ;  /* 0x00000000220472ca */ /* 0x000fe200000e0000 */
[----:B------:R-:W-:Y:S01]  /*6430*/  BSSY.RECONVERGENT B0, `(.L_x_100) ;  /* 0x0000058000007945 */ /* 0x000fe20003800200 */
[----:B------:R-:W-:Y:S02]  /*6440*/  LOP3.LUT R21, R57, 0xffffe000, RZ, 0xc0, !PT ;  /* 0xffffe00039157812 */ /* 0x000fe400078ec0ff */
[----:B------:R-:W-:Y:S02]  /*6450*/  LOP3.LUT R40, R58, 0xffffe000, RZ, 0xc0, !PT ;  /* 0xffffe0003a287812 */ /* 0x000fe400078ec0ff */
[----:B------:R-:W-:Y:S02]  /*6460*/  LOP3.LUT R41, R52, 0xffffe000, RZ, 0xc0, !PT ;  /* 0xffffe00034297812 */ /* 0x000fe400078ec0ff */
[----:B------:R-:W-:Y:S05]  /*6470*/  ISETP.NE.AND P0, PT, R82, RZ, PT ;  /* 0x000000ff5200720c */ /* 0x000fea0003f05270 */
[----:B------:R-:W2:Y:S02]  /*6480*/  LDTM.x16 R4, tmem[UR4] ;  /* 0x00000004000479ee */ /* 0x000ea40008240000 */
[C---:B--2---:R-:W-:Y:S01]  /*6490*/  FMUL R0, R32.reuse, R4 ;  /* 0x0000000420007220 */ /* 0x044fe20000400000 */
[C---:B------:R-:W-:Y:S01]  /*64a0*/  FMUL R2, R32.reuse, R5 ;  /* 0x0000000520027220 */ /* 0x040fe20000400000 */
[C---:B-1----:R-:W-:Y:S01]  /*64b0*/  FMUL R3, R32.reuse, R6 ;  /* 0x0000000620037220 */ /* 0x042fe20000400000 */
[----:B------:R-:W-:Y:S01]  /*64c0*/  FMUL R7, R32, R7 ;  /* 0x0000000720077220 */ /* 0x000fe20000400000 */
[----:B------:R-:W-:Y:S01]  /*64d0*/  FFMA R36, R35, R20, R0 ;  /* 0x0000001423247223 */ /* 0x000fe20000000000 */
[----:B------:R-:W-:Y:S01]  /*64e0*/  LOP3.LUT R20, R59, 0xffffe000, RZ, 0xc0, !PT ;  /* 0xffffe0003b147812 */ /* 0x000fe200078ec0ff */
[C---:B------:R-:W-:Y:S01]  /*64f0*/  FFMA R37, R35.reuse, R21, R2 ;  /* 0x0000001523257223 */ /* 0x040fe20000000002 */
[----:B------:R-:W-:Y:S01]  /*6500*/  LOP3.LUT R21, R54, 0xffffe000, RZ, 0xc0, !PT ;  /* 0xffffe00036157812 */ /* 0x000fe200078ec0ff */
[----:B------:R-:W-:Y:S01]  /*6510*/  FFMA R38, R35, R40, R3 ;  /* 0x0000002823267223 */ /* 0x000fe20000000003 */
[----:B------:R-:W-:Y:S01]  /*6520*/  LOP3.LUT R40, R53, 0xffffe000, RZ, 0xc0, !PT ;  /* 0xffffe00035287812 */ /* 0x000fe200078ec0ff */
[----:B------:R-:W-:Y:S01]  /*6530*/  FFMA R39, R35, R20, R7 ;  /* 0x0000001423277223 */ /* 0x000fe20000000007 */
[----:B------:R-:W-:Y:S01]  /*6540*/  LOP3.LUT R20, R55, 0xffffe000, RZ, 0xc0, !PT ;  /* 0xffffe00037147812 */ /* 0x000fe200078ec0ff */
[C---:B------:R-:W-:Y:S01]  /*6550*/  FMUL R4, R32.reuse, R8 ;  /* 0x0000000820047220 */ /* 0x040fe20000400000 */
[----:B------:R-:W-:Y:S01]  /*6560*/  F2FP.TF32.F32.PACK_B R36, R36 ;  /* 0x00000024ff24723e */ /* 0x000fe200024050ff */
[C---:B------:R-:W-:Y:S01]  /*6570*/  FMUL R5, R32.reuse, R9 ;  /* 0x0000000920057220 */ /* 0x040fe20000400000 */
[----:B------:R-:W-:Y:S01]  /*6580*/  F2FP.TF32.F32.PACK_B R37, R37 ;  /* 0x00000025ff25723e */ /* 0x000fe200024050ff */
[C---:B------:R-:W-:Y:S01]  /*6590*/  FMUL R6, R32.reuse, R10 ;  /* 0x0000000a20067220 */ /* 0x040fe20000400000 */
[----:B------:R-:W-:Y:S01]  /*65a0*/  FMUL R11, R32, R11 ;  /* 0x0000000b200b7220 */ /* 0x000fe20000400000 */
[----:B------:R-:W-:Y:S01]  /*65b0*/  F2FP.TF32.F32.PACK_B R38, R38 ;  /* 0x00000026ff26723e */ /* 0x000fe200024050ff */
[C---:B------:R-:W-:Y:S01]  /*65c0*/  FFMA R4, R35.reuse, R41, R4 ;  /* 0x0000002923047223 */ /* 0x040fe20000000004 */
[----:B------:R-:W-:Y:S01]  /*65d0*/  F2FP.TF32.F32.PACK_B R39, R39 ;  /* 0x00000027ff27723e */ /* 0x000fe200024050ff */
[C---:B------:R-:W-:Y:S01]  /*65e0*/  FFMA R5, R35.reuse, R40, R5 ;  /* 0x0000002823057223 */ /* 0x040fe20000000005 */
[C---:B------:R-:W-:Y:S01]  /*65f0*/  FFMA R6, R35.reuse, R21, R6 ;  /* 0x0000001523067223 */ /* 0x040fe20000000006 */
[----:B------:R-:W-:Y:S01]  /*6600*/  FFMA R7, R35, R20, R11 ;  /* 0x0000001423077223 */ /* 0x000fe2000000000b */
[----:B------:R-:W-:Y:S01]  /*6610*/  LOP3.LUT R41, R48, 0xffffe000, RZ, 0xc0, !PT ;  /* 0xffffe00030297812 */ /* 0x000fe200078ec0ff */
[----:B------:R1:W-:Y:S01]  /*6620*/  STS.128 [R80], R36 ;  /* 0x0000002450007388 */ /* 0x0003e20000000c00 */
[----:B------:R-:W-:Y:S01]  /*6630*/  LOP3.LUT R40, R49, 0xffffe000, RZ, 0xc0, !PT ;  /* 0xffffe00031287812 */ /* 0x000fe200078ec0ff */
[C---:B------:R-:W-:Y:S01]  /*6640*/  FMUL R8, R32.reuse, R12 ;  /* 0x0000000c20087220 */ /* 0x040fe20000400000 */
[----:B------:R-:W-:Y:S01]  /*6650*/  FMUL R9, R32, R13 ;  /* 0x0000000d20097220 */ /* 0x000fe20000400000 */
[----:B------:R-:W-:Y:S01]  /*6660*/  LOP3.LUT R21, R50, 0xffffe000, RZ, 0xc0, !PT ;  /* 0xffffe00032157812 */ /* 0x000fe200078ec0ff */
[C---:B------:R-:W-:Y:S01]  /*6670*/  FMUL R10, R32.reuse, R14 ;  /* 0x0000000e200a7220 */ /* 0x040fe20000400000 */
[----:B------:R-:W-:Y:S01]  /*6680*/  LOP3.LUT R20, R51, 0xffffe000, RZ, 0xc0, !PT ;  /* 0xffffe00033147812 */ /* 0x000fe200078ec0ff */
[----:B------:R-:W-:Y:S01]  /*6690*/  FMUL R15, R32, R15 ;  /* 0x0000000f200f7220 */ /* 0x000fe20000400000 */
[----:B------:R-:W-:Y:S01]  /*66a0*/  F2FP.TF32.F32.PACK_B R4, R4 ;  /* 0x00000004ff04723e */ /* 0x000fe200024050ff */
[C---:B------:R-:W-:Y:S01]  /*66b0*/  FFMA R8, R35.reuse, R41, R8 ;  /* 0x0000002923087223 */ /* 0x040fe20000000008 */
[----:B------:R-:W-:Y:S01]  /*66c0*/  F2FP.TF32.F32.PACK_B R5, R5 ;  /* 0x00000005ff05723e */ /* 0x000fe200024050ff */
[C---:B------:R-:W-:Y:S01]  /*66d0*/  FFMA R9, R35.reuse, R40, R9 ;  /* 0x0000002823097223 */ /* 0x040fe20000000009 */
[----:B------:R-:W-:Y:S01]  /*66e0*/  F2FP.TF32.F32.PACK_B R6, R6 ;  /* 0x00000006ff06723e */ /* 0x000fe200024050ff */
[C---:B------:R-:W-:Y:S01]  /*66f0*/  FFMA R10, R35.reuse, R21, R10 ;  /* 0x00000015230a7223 */ /* 0x040fe2000000000a */
[----:B------:R-:W-:Y:S01]  /*6700*/  F2FP.TF32.F32.PACK_B R7, R7 ;  /* 0x00000007ff07723e */ /* 0x000fe200024050ff */
[----:B------:R-:W-:Y:S01]  /*6710*/  FFMA R11, R35, R20, R15 ;  /* 0x00000014230b7223 */ /* 0x000fe2000000000f */
[----:B------:R-:W-:Y:S01]  /*6720*/  LOP3.LUT R41, R44, 0xffffe000, RZ, 0xc0, !PT ;  /* 0xffffe0002c297812 */ /* 0x000fe200078ec0ff */
[C---:B------:R-:W-:Y:S01]  /*6730*/  FMUL R12, R32.reuse, R16 ;  /* 0x00000010200c7220 */ /* 0x040fe20000400000 */
[----:B------:R-:W-:Y:S01]  /*6740*/  LOP3.LUT R40, R45, 0xffffe000, RZ, 0xc0, !PT ;  /* 0xffffe0002d287812 */ /* 0x000fe200078ec0ff */
[----:B------:R1:W-:Y:S01]  /*6750*/  STS.128 [R79+0x10], R4 ;  /* 0x000010044f007388 */ /* 0x0003e20000000c00 */
        /* <DEDUP_REMOVED lines=13> */
[----:B------:R-:W-:Y:S02]  /*6830*/  F2FP.TF32.F32.PACK_B R12, R12 ;  /* 0x0000000cff0c723e */ /* 0x000fe400024050ff */
[----:B------:R-:W-:Y:S01]  /*6840*/  F2FP.TF32.F32.PACK_B R13, R13 ;  /* 0x0000000dff0d723e */ /* 0x000fe200024050ff */
[----:B------:R1:W-:Y:S01]  /*6850*/  STS.128 [R78+0x20], R8 ;  /* 0x000020084e007388 */ /* 0x0003e20000000c00 */
[----:B------:R-:W-:Y:S02]  /*6860*/  F2FP.TF32.F32.PACK_B R14, R14 ;  /* 0x0000000eff0e723e */ /* 0x000fe400024050ff */
[----:B------:R-:W-:Y:S05]  /*6870*/  F2FP.TF32.F32.PACK_B R15, R15 ;  /* 0x0000000fff0f723e */ /* 0x000fea00024050ff */
[----:B------:R1:W-:Y:S01]  /*6880*/  STS.128 [R86+0x30], R12 ;  /* 0x0000300c56007388 */ /* 0x0003e20000000c00 */
[----:B------:R-:W-:Y:S01]  /*6890*/  @!PT LDS RZ, [RZ] ;  /* 0x00000000fffff984 */ /* 0x000fe20000000800 */
[----:B------:R-:W-:Y:S01]  /*68a0*/  @!PT LDS RZ, [RZ] ;  /* 0x00000000fffff984 */ /* 0x000fe20000000800 */
[----:B------:R-:W-:Y:S01]  /*68b0*/  @!PT LDS RZ, [RZ] ;  /* 0x00000000fffff984 */ /* 0x000fe20000000800 */
[----:B------:R-:W-:Y:S01]  /*68c0*/  @!PT LDS RZ, [RZ] ;  /* 0x00000000fffff984 */ /* 0x000fe20000000800 */
[----:B------:R2:W-:Y:S07]  /*68d0*/  MEMBAR.ALL.CTA ;  /* 0x0000000000007992 */ /* 0x0005ee0000008000 */
[----:B--2---:R-:W2:Y:S02]  /*68e0*/  FENCE.VIEW.ASYNC.S ;  /* 0x00000000000073c6 */ /* 0x004ea40000000000 */
[----:B--2---:R-:W-:Y:S06]  /*68f0*/  BAR.SYNC.DEFER_BLOCKING 0x1, 0x80 ;  /* 0x0042000000007b1d */ /* 0x004fec0000010000 */
[----:B------:R-:W-:Y:S05]  /*6900*/  @P0 BRA `(.L_x_101) ;  /* 0x0000000000280947 */ /* 0x000fea0003800000 */
[----:B------:R-:W-:Y:S01]  /*6910*/  UIADD3 UR4, UPT, UPT, UR36, 0x200, URZ ;  /* 0x0000020024047890 */ /* 0x000fe2000fffe0ff */
[----:B------:R-:W-:Y:S05]  /*6920*/  UMOV UR43, UR60 ;  /* 0x0000003c002b7c82 */ /* 0x000fea0008000000 */
[----:B------:R-:W-:Y:S01]  /*6930*/  MOV R73, UR4 ;  /* 0x0000000400497c02 */ /* 0x000fe20008000f00 */
[----:B------:R-:W-:Y:S03]  /*6940*/  UIADD3 UR4, UP0, UPT, UR50, 0x680, URZ ;  /* 0x0000068032047890 */ /* 0x000fe6000ff1e0ff */
[----:B------:R-:W-:Y:S01]  /*6950*/  R2UR UR40, R73 ;  /* 0x00000000492872ca */ /* 0x000fe200000e0000 */
[----:B------:R-:W-:Y:S11]  /*6960*/  UIADD3.X UR5, UPT, UPT, URZ, UR51, URZ, UP0, !UPT ;  /* 0x00000033ff057290 */ /* 0x000ff600087fe4ff */
[----:B------:R-:W-:Y:S01]  /*6970*/  @!UPT UIADD3 URZ, UPT, UPT, URZ, URZ, URZ ;  /* 0x000000fffffff290 */ /* 0x000fe2000fffe0ff */
[----:B------:R2:W-:Y:S01]  /*6980*/  UTMASTG.3D [UR40], [UR4] ;  /* 0x00000028040073b5 */ /* 0x0005e20008010000 */
[----:B------:R0:W-:Y:S01]  /*6990*/  UTMACMDFLUSH ;  /* 0x00000000000079b7 */ /* 0x0001e20000000000 */
[----:B--2---:R-:W-:Y:S04]  /*69a0*/  DEPBAR.LE SB0, 0x1 ;  /* 0x000080400000791a */ /* 0x004fe80000000000 */
.L_x_101:
[----:B------:R-:W-:Y:S05]  /*69b0*/  BSYNC.RECONVERGENT B0 ;  /* 0x0000000000007941 */ /* 0x000fea0003800200 */
.L_x_100:
[----:B------:R-:W-:Y:S01]  /*69c0*/  BAR.SYNC.DEFER_BLOCKING 0x1, 0x80 ;  /* 0x0042000000007b1d */ /* 0x000fe20000010000 */
[----:B------:R-:W-:Y:S01]  /*69d0*/  ISETP.NE.AND P1, PT, R87, RZ, PT ;  /* 0x000000ff5700720c */ /* 0x000fe20003f25270 */
[----:B------:R-:W-:Y:S01]  /*69e0*/  UISETP.NE.AND UP0, UPT, UR39, URZ, UPT ;  /* 0x000000ff2700728c */ /* 0x000fe2000bf05270 */
[----:B------:R-:W-:Y:S11]  /*69f0*/  LEA R3, R43, UR36, 0x3 ;  /* 0x000000242b037c11 */ /* 0x000ff6000f8e18ff */
[----:B------:R-:W-:Y:S01]  /*6a00*/  @P1 SHF.L.U32 R2, R77, 0x1f, RZ ;  /* 0x0000001f4d021819 */ /* 0x000fe200000006ff */
[----:B------:R-:W-:Y:S06]  /*6a10*/  BRA.U !UP0, `(.L_x_102) ;  /* 0x0000000108247547 */ /* 0x000fec000b800000 */
[----:B-1----:R-:W-:Y:S01]  /*6a20*/  IMAD.U32 R5, RZ, RZ, UR37 ;  /* 0x00000025ff057e24 */ /* 0x002fe2000f8e00ff */
[----:B------:R-:W-:Y:S01]  /*6a30*/  MOV R0, UR45 ;  /* 0x0000002d00007c02 */ /* 0x000fe20008000f00 */
[----:B------:R-:W-:Y:S03]  /*6a40*/  UIADD3 UR4, UPT, UPT, UR37, 0x1, URZ ;  /* 0x0000000125047890 */ /* 0x000fe6000fffe0ff */
[----:B------:R-:W-:Y:S01]  /*6a50*/  @P1 LEA R5, R5, UR36, 0x3 ;  /* 0x0000002405051c11 */ /* 0x000fe2000f8e18ff */
[----:B------:R-:W-:Y:S04]  /*6a60*/  UISETP.NE.AND UP0, UPT, UR4, 0x4, UPT ;  /* 0x000000040400788c */ /* 0x000fe8000bf05270 */
[----:B------:R-:W-:Y:S01]  /*6a70*/  @P1 VIADD R5, R5, 0x40 ;  /* 0x0000004005051836 */ /* 0x000fe20000000000 */
[----:B------:R-:W-:Y:S04]  /*6a80*/  USEL UR37, UR4, URZ, UP0 ;  /* 0x000000ff04257287 */ /* 0x000fe80008000000 */
[----:B------:R-:W-:Y:S04]  /*6a90*/  @P1 PRMT R0, R0, 0x654, R5 ;  /* 0x0000065400001816 */ /* 0x000fe80000000005 */
[----:B------:R2:W-:Y:S04]  /*6aa0*/  @P1 SYNCS.ARRIVE.TRANS64.RED.A1T0 RZ, [R0+URZ], RZ ;  /* 0x000000ff00ff19a7 */ /* 0x0005e800081004ff */
.L_x_102:
[----:B------:R-:W4:Y:S01]  /*6ab0*/  @P1 SYNCS.PHASECHK.TRANS64.TRYWAIT P0, [R3+URZ+0x20], R2 ;  /* 0x00002002030015a7 */ /* 0x000f2200080011ff */
[----:B------:R-:W-:Y:S01]  /*6ac0*/  BSSY B1, `(.L_x_103) ;  /* 0x0000016000017945 */ /* 0x000fe20003800000 */
[----:B----4-:R-:W-:Y:S03]  /*6ad0*/  @P1 SEL R89, RZ, 0x1, !P0 ;  /* 0x00000001ff591807 */ /* 0x010fe60004000000 */
[----:B------:R-:W-:Y:S05]  /*6ae0*/  @!P1 BRA `(.L_x_104) ;  /* 0x00000000004c9947 */ /* 0x000fea0003800000 */
[----:B------:R-:W-:Y:S01]  /*6af0*/  ISETP.NE.AND P0, PT, R89, RZ, PT ;  /* 0x000000ff5900720c */ /* 0x000fe20003f05270 */
[----:B------:R-:W-:Y:S01]  /*6b00*/  BSSY B0, `(.L_x_105) ;  /* 0x000000b000007945 */ /* 0x000fe20003800000 */
[----:B------:R-:W-:Y:S11]  /*6b10*/  ISETP.NE.AND P1, PT, R90, RZ, PT ;  /* 0x000000ff5a00720c */ /* 0x000ff60003f25270 */
[----:B------:R-:W-:Y:S02]  /*6b20*/  @!UPT UIADD3 URZ, UPT, UPT, URZ, URZ, URZ ;  /* 0x000000fffffff290 */ /* 0x000fe4000fffe0ff */
[C---:B-1----:R-:W-:Y:S01]  /*6b30*/  @P1 IMAD R6, R43.reuse, 0x2000, R80 ;  /* 0x000020002b061824 */ /* 0x042fe200078e0250 */
[C---:B------:R-:W-:Y:S01]  /*6b40*/  @P1 LEA R4, R43.reuse, R78, 0xd ;  /* 0x0000004e2b041211 */ /* 0x040fe200078e68ff */
[C---:B------:R-:W-:Y:S02]  /*6b50*/  @P1 IMAD R5, R43.reuse, 0x2000, R79 ;  /* 0x000020002b051824 */ /* 0x040fe400078e024f */
[----:B------:R-:W-:Y:S01]  /*6b60*/  @P1 IMAD R2, R43, 0x2000, R86 ;  /* 0x000020002b021824 */ /* 0x000fe200078e0256 */
[----:B------:R-:W-:Y:S06]  /*6b70*/  @P0 BRA `(.L_x_106) ;  /* 0x00000000000c0947 */ /* 0x000fec0003800000 */
[----:B--2---:R-:W-:Y:S04]  /*6b80*/  SHF.L.U32 R0, R77, 0x1f, RZ ;  /* 0x0000001f4d007819 */ /* 0x004fe800000006ff */
[----:B------:R-:W1:Y:S02]  /*6b90*/  SYNCS.PHASECHK.TRANS64.TRYWAIT P0, [R3+URZ+0x20], R0 ;  /* 0x00002000030075a7 */ /* 0x000e6400080011ff */
[----:B-1----:R-:W-:Y:S05]  /*6ba0*/  @!P0 BRA `(.L_x_107) ;  /* 0x0000002400f88947 */ /* 0x002fea0003800000 */
.L_x_106:
[----:B------:R-:W-:Y:S05]  /*6bb0*/  BSYNC B0 ;  /* 0x0000000000007941 */ /* 0x000fea0003800000 */
.L_x_105:
[----:B------:R-:W-:Y:S02]  /*6bc0*/  ISETP.NE.AND P0, PT, R90, RZ, PT ;  /* 0x000000ff5a00720c */ /* 0x000fe40003f05270 */
[----:B------:R-:W-:Y:S11]  /*6bd0*/  IADD3 R43, PT, PT, R43, 0x1, RZ ;  /* 0x000000012b2b7810 */ /* 0x000ff60007ffe0ff */
[----:B------:R4:W1:Y:S04]  /*6be0*/  @P0 LDS.128 R56, [R6] ;  /* 0x0000000006380984 */ /* 0x0008680000000c00 */
[----:B------:R4:W1:Y:S04]  /*6bf0*/  @P0 LDS.128 R52, [R5+0x10] ;  /* 0x0000100005340984 */ /* 0x0008680000000c00 */
[----:B------:R4:W1:Y:S04]  /*6c00*/  @P0 LDS.128 R48, [R4+0x20] ;  /* 0x0000200004300984 */ /* 0x0008680000000c00 */
[----:B------:R4:W1:Y:S02]  /*6c10*/  @P0 LDS.128 R44, [R2+0x30] ;  /* 0x00003000022c0984 */ /* 0x0008640000000c00 */
.L_x_104:
[----:B------:R-:W-:Y:S05]  /*6c20*/  BSYNC B1 ;  /* 0x0000000000017941 */ /* 0x000fea0003800000 */
.L_x_103:
[----:B-1----:R-:W-:Y:S05]  /*6c30*/  VIADD R3, R34, 0x10 ;  /* 0x0000001022037836 */ /* 0x002fea0000000000 */
[----:B------:R-:W-:Y:S04]  /*6c40*/  SHF.R.U32.HI R3, RZ, 0x15, R3 ;  /* 0x00000015ff037819 */ /* 0x000fe80000011603 */
[----:B------:R-:W-:Y:S11]  /*6c50*/  LOP3.LUT P0, RZ, R3, 0x3, R72, 0x48, !PT ;  /* 0x0000000303ff7812 */ /* 0x000ff60007804848 */
[----:B------:R-:W-:Y:S02]  /*6c60*/  @!UPT UIADD3 URZ, UPT, UPT, URZ, URZ, URZ ;  /* 0x000000fffffff290 */ /* 0x000fe4000fffe0ff */
[----:B------:R-:W-:Y:S05]  /*6c70*/  @!P0 BRA `(.L_x_108) ;  /* 0x0000000000408947 */ /* 0x000fea0003800000 */
[----:B------:R-:W1:Y:S01]  /*6c80*/  LDCU.64 UR8, c[0x4][0x70] ;  /* 0x01000e00ff0877ac */ /* 0x000e620008000a00 */
[----:B------:R-:W-:Y:S01]  /*6c90*/  MOV R3, 0x0 ;  /* 0x0000000000037802 */ /* 0x000fe20000000f00 */
[----:B------:R-:W-:Y:S02]  /*6ca0*/  HFMA2 R12, -RZ, RZ, 0, 5.9604644775390625e-08 ;  /* 0x00000001ff0c7431 */ /* 0x000fe400000001ff */
[----:B------:R-:W-:Y:S02]  /*6cb0*/  IMAD.MOV.U32 R8, RZ, RZ, 0x192 ;  /* 0x00000192ff087424 */ /* 0x000fe400078e00ff */
[----:B------:R-:W-:Y:S01]  /*6cc0*/  IMAD.MOV.U32 R13, RZ, RZ, RZ ;  /* 0x000000ffff0d7224 */ /* 0x000fe200078e00ff */
[----:B------:R-:W5:Y:S01]  /*6cd0*/  LDCU.64 UR6, c[0x4][0x78] ;  /* 0x01000f00ff0677ac */ /* 0x000f620008000a00 */
[----:B----4-:R-:W4:Y:S01]  /*6ce0*/  LDC.64 R2, c[0x4][R3] ;  /* 0x0100000003027b82 */ /* 0x010f220000000a00 */
[----:B------:R-:W2:Y:S01]  /*6cf0*/  LDCU.64 UR4, c[0x4][0x10] ;  /* 0x01000200ff0477ac */ /* 0x000ea20008000a00 */
[----:B-1----:R-:W-:Y:S01]  /*6d00*/  MOV R5, UR9 ;  /* 0x0000000900057c02 */ /* 0x002fe20008000f00 */
[----:B------:R-:W-:Y:S01]  /*6d10*/  IMAD.U32 R4, RZ, RZ, UR8 ;  /* 0x00000008ff047e24 */ /* 0x000fe2000f8e00ff */
[----:B-----5:R-:W-:Y:S01]  /*6d20*/  MOV R7, UR7 ;  /* 0x0000000700077c02 */ /* 0x020fe20008000f00 */
[----:B------:R-:W-:Y:S01]  /*6d30*/  IMAD.U32 R6, RZ, RZ, UR6 ;  /* 0x00000006ff067e24 */ /* 0x000fe2000f8e00ff */
[----:B--2---:R-:W-:Y:S01]  /*6d40*/  MOV R11, UR5 ;  /* 0x00000005000b7c02 */ /* 0x004fe20008000f00 */
[----:B------:R-:W-:Y:S02]  /*6d50*/  IMAD.U32 R10, RZ, RZ, UR4 ;  /* 0x00000004ff0a7e24 */ /* 0x000fe4000f8e00ff */
[----:B------:R-:W-:Y:S07]  /*6d60*/  LEPC R20, `(.L_x_108) ;  /* 0x000000001014794e */ /* 0x000fee0000000000 */
[----:B---34-:R-:W-:Y:S05]  /*6d70*/  CALL.ABS.NOINC R2 ;  /* 0x0000000002007343 */ /* 0x018fea0003c00000 */
.L_x_108:
[----:B------:R-:W-:Y:S01]  /*6d80*/  LOP3.LUT R20, R56, 0xffffe000, RZ, 0xc0, !PT ;  /* 0xffffe00038147812 */ /* 0x000fe200078ec0ff */
[----:B------:R-:W-:Y:S05]  /*6d90*/  WARPSYNC.ALL ;  /* 0x0000000000007948 */ /* 0x000fea0003800000 */
[----:B------:R-:W-:Y:S01]  /*6da0*/  R2UR UR4, R34 ;  /* 0x00000000220472ca */ /* 0x000fe200000e0000 */
[----:B------:R-:W-:Y:S01]  /*6db0*/  IMAD.U32 R92, RZ, RZ, UR37 ;  /* 0x00000025ff5c7e24 */ /* 0x000fe2000f8e00ff */
[----:B------:R-:W-:Y:S01]  /*6dc0*/  LOP3.LUT R21, R57, 0xffffe000, RZ, 0xc0, !PT ;  /* 0xffffe00039157812 */ /* 0x000fe200078ec0ff */
[----:B------:R-:W-:Y:S01]  /*6dd0*/  IMAD.U32 R91, RZ, RZ, UR45 ;  /* 0x0000002dff5b7e24 */ /* 0x000fe2000f8e00ff */
[----:B------:R-:W-:Y:S01]  /*6de0*/  LOP3.LUT R40, R59, 0xffffe000, RZ, 0xc0, !PT ;  /* 0xffffe0003b287812 */ /* 0x000fe200078ec0ff */
[----:B------:R-:W-:Y:S01]  /*6df0*/  BSSY.RECONVERGENT B0, `(.L_x_109) ;  /* 0x000005b000007945 */ /* 0x000fe20003800200 */
[----:B------:R-:W-:Y:S02]  /*6e00*/  LOP3.LUT R41, R52, 0xffffe000, RZ, 0xc0, !PT ;  /* 0xffffe00034297812 */ /* 0x000fe400078ec0ff */
[----:B------:R-:W-:Y:S02]  /*6e10*/  LOP3.LUT R42, R53, 0xffffe000, RZ, 0xc0, !PT ;  /* 0xffffe000352a7812 */ /* 0x000fe400078ec0ff */
[----:B------:R-:W-:Y:S02]  /*6e20*/  ISETP.NE.AND P6, PT, R87, RZ, PT ;  /* 0x000000ff5700720c */ /* 0x000fe40003fc5270 */
[----:B------:R-:W-:Y:S01]  /*6e30*/  ISETP.NE.AND P0, PT, R82, RZ, PT ;  /* 0x000000ff5200720c */ /* 0x000fe20003f05270 */
[----:B----4-:R-:W2:Y:S10]  /*6e40*/  LDTM.x16 R4, tmem[UR4+0x10] ;  /* 0x00001004000479ee */ /* 0x010eb40008240000 */
[----:B------:R-:W-:Y:S02]  /*6e50*/  @P6 LEA R92, R92, UR36, 0x3 ;  /* 0x000000245c5c6c11 */ /* 0x000fe4000f8e18ff */
[----:B------:R-:W-:Y:S03]  /*6e60*/  @P6 SHF.L.U32 R93, R77, 0x1f, RZ ;  /* 0x0000001f4d5d6819 */ /* 0x000fe600000006ff */
[----:B------:R-:W-:Y:S05]  /*6e70*/  @P6 VIADD R92, R92, 0x40 ;  /* 0x000000405c5c6836 */ /* 0x000fea0000000000 */
[----:B------:R-:W-:Y:S02]  /*6e80*/  @P6 PRMT R91, R91, 0x654, R92 ;  /* 0x000006545b5b6816 */ /* 0x000fe4000000005c */
[----:B------:R-:W-:Y:S01]  /*6e90*/  LEA R92, R43, UR36, 0x3 ;  /* 0x000000242b5c7c11 */ /* 0x000fe2000f8e18ff */
[C---:B--2---:R-:W-:Y:S01]  /*6ea0*/  FMUL R0, R32.reuse, R4 ;  /* 0x0000000420007220 */ /* 0x044fe20000400000 */
[C---:B------:R-:W-:Y:S01]  /*6eb0*/  FMUL R2, R32.reuse, R5 ;  /* 0x0000000520027220 */ /* 0x040fe20000400000 */
[C---:B------:R-:W-:Y:S01]  /*6ec0*/  FMUL R3, R32.reuse, R6 ;  /* 0x0000000620037220 */ /* 0x040fe20000400000 */
[----:B------:R-:W-:Y:S01]  /*6ed0*/  FMUL R7, R32, R7 ;  /* 0x0000000720077220 */ /* 0x000fe20000400000 */
[C---:B------:R-:W-:Y:S01]  /*6ee0*/  FFMA R36, R35.reuse, R20, R0 ;  /* 0x0000001423247223 */ /* 0x040fe20000000000 */
[----:B------:R-:W-:Y:S01]  /*6ef0*/  LOP3.LUT R20, R58, 0xffffe000, RZ, 0xc0, !PT ;  /* 0xffffe0003a147812 */ /* 0x000fe200078ec0ff */
[C---:B------:R-:W-:Y:S01]  /*6f00*/  FFMA R37, R35.reuse, R21, R2 ;  /* 0x0000001523257223 */ /* 0x040fe20000000002 */
[----:B------:R-:W-:Y:S01]  /*6f10*/  LOP3.LUT R21, R48, 0xffffe000, RZ, 0xc0, !PT ;  /* 0xffffe00030157812 */ /* 0x000fe200078ec0ff */
[----:B------:R-:W-:Y:S01]  /*6f20*/  FMUL R4, R32, R8 ;  /* 0x0000000820047220 */ /* 0x000fe20000400000 */
[----:B------:R-:W-:Y:S01]  /*6f30*/  F2FP.TF32.F32.PACK_B R36, R36 ;  /* 0x00000024ff24723e */ /* 0x000fe200024050ff */
[C---:B------:R-:W-:Y:S01]  /*6f40*/  FFMA R38, R35.reuse, R20, R3 ;  /* 0x0000001423267223 */ /* 0x040fe20000000003 */
[----:B------:R-:W-:Y:S01]  /*6f50*/  LOP3.LUT R20, R54, 0xffffe000, RZ, 0xc0, !PT ;  /* 0xffffe00036147812 */ /* 0x000fe200078ec0ff */
[----:B------:R-:W-:Y:S01]  /*6f60*/  FFMA R39, R35, R40, R7 ;  /* 0x0000002823277223 */ /* 0x000fe20000000007 */
[----:B------:R-:W-:Y:S01]  /*6f70*/  LOP3.LUT R40, R55, 0xffffe000, RZ, 0xc0, !PT ;  /* 0xffffe00037287812 */ /* 0x000fe200078ec0ff */
[C---:B------:R-:W-:Y:S01]  /*6f80*/  FMUL R5, R32.reuse, R9 ;  /* 0x0000000920057220 */ /* 0x040fe20000400000 */
[C---:B------:R-:W-:Y:S01]  /*6f90*/  FMUL R6, R32.reuse, R10 ;  /* 0x0000000a20067220 */ /* 0x040fe20000400000 */
[C---:B------:R-:W-:Y:S01]  /*6fa0*/  FMUL R11, R32.reuse, R11 ;  /* 0x0000000b200b7220 */ /* 0x040fe20000400000 */
[----:B------:R-:W-:Y:S01]  /*6fb0*/  F2FP.TF32.F32.PACK_B R37, R37 ;  /* 0x00000025ff25723e */ /* 0x000fe200024050ff */
[C---:B------:R-:W-:Y:S01]  /*6fc0*/  FFMA R4, R35.reuse, R41, R4 ;  /* 0x0000002923047223 */ /* 0x040fe20000000004 */
[----:B------:R-:W-:Y:S01]  /*6fd0*/  F2FP.TF32.F32.PACK_B R38, R38 ;  /* 0x00000026ff26723e */ /* 0x000fe200024050ff */
[C---:B------:R-:W-:Y:S01]  /*6fe0*/  FFMA R5, R35.reuse, R42, R5 ;  /* 0x0000002a23057223 */ /* 0x040fe20000000005 */
[----:B------:R-:W-:Y:S01]  /*6ff0*/  F2FP.TF32.F32.PACK_B R39, R39 ;  /* 0x00000027ff27723e */ /* 0x000fe200024050ff */
[C---:B------:R-:W-:Y:S01]  /*7000*/  FFMA R6, R35.reuse, R20, R6 ;  /* 0x0000001423067223 */ /* 0x040fe20000000006 */
[----:B------:R-:W-:Y:S01]  /*7010*/  FFMA R7, R35, R40, R11 ;  /* 0x0000002823077223 */ /* 0x000fe2000000000b */
        /* <DEDUP_REMOVED lines=47> */
[----:B------:R-:W-:Y:S02]  /*7310*/  UIADD3 UR4, UP0, UPT, UR50, 0x680, URZ ;  /* 0x0000068032047890 */ /* 0x000fe4000ff1e0ff */
[----:B------:R-:W-:Y:S02]  /*7320*/  UIADD3 UR9, UPT, UPT, UR41, 0x10, URZ ;  /* 0x0000001029097890 */ /* 0x000fe4000fffe0ff */
[----:B------:R-:W-:Y:S02]  /*7330*/  UIADD3 UR8, UPT, UPT, UR36, 0x2200, URZ ;  /* 0x0000220024087890 */ /* 0x000fe4000fffe0ff */
[----:B------:R-:W-:Y:S01]  /*7340*/  UIADD3.X UR5, UPT, UPT, URZ, UR51, URZ, UP0, !UPT ;  /* 0x00000033ff057290 */ /* 0x000fe200087fe4ff */
[----:B------:R-:W-:Y:S01]  /*7350*/  UMOV UR10, UR42 ;  /* 0x0000002a000a7c82 */ /* 0x000fe20008000000 */
[----:B------:R-:W-:Y:S07]  /*7360*/  UMOV UR11, UR60 ;  /* 0x0000003c000b7c82 */ /* 0x000fee0008000000 */
[----:B------:R2:W-:Y:S01]  /*7370*/  UTMASTG.3D [UR8], [UR4] ;  /* 0x00000008040073b5 */ /* 0x0005e20008010000 */
[----:B------:R0:W-:Y:S01]  /*7380*/  UTMACMDFLUSH ;  /* 0x00000000000079b7 */ /* 0x0001e20000000000 */
[----:B--2---:R-:W-:Y:S04]  /*7390*/  DEPBAR.LE SB0, 0x1 ;  /* 0x000080400000791a */ /* 0x004fe80000000000 */
.L_x_110:
[----:B------:R-:W-:Y:S05]  /*73a0*/  BSYNC.RECONVERGENT B0 ;  /* 0x0000000000007941 */ /* 0x000fea0003800200 */
.L_x_109:
[----:B------:R-:W-:Y:S01]  /*73b0*/  BAR.SYNC.DEFER_BLOCKING 0x1, 0x80 ;  /* 0x0042000000007b1d */ /* 0x000fe20000010000 */
[----:B------:R-:W-:Y:S04]  /*73c0*/  UIADD3 UR4, UPT, UPT, UR37, 0x1, URZ ;  /* 0x0000000125047890 */ /* 0x000fe8000fffe0ff */
[----:B------:R-:W-:Y:S04]  /*73d0*/  UISETP.NE.AND UP0, UPT, UR4, 0x4, UPT ;  /* 0x000000040400788c */ /* 0x000fe8000bf05270 */
[----:B------:R-:W-:Y:S01]  /*73e0*/  USEL UR38, UR4, URZ, UP0 ;  /* 0x000000ff04267287 */ /* 0x000fe20008000000 */
[----:B------:R2:W-:Y:S01]  /*73f0*/  @P6 SYNCS.ARRIVE.TRANS64.RED.A1T0 RZ, [R91+URZ], RZ ;  /* 0x000000ff5bff69a7 */ /* 0x0005e200081004ff */
[----:B------:R-:W-:Y:S01]  /*7400*/  BSSY B1, `(.L_x_111) ;  /* 0x0000017000017945 */ /* 0x000fe20003800000 */
[----:B------:R-:W4:Y:S02]  /*7410*/  @P6 SYNCS.PHASECHK.TRANS64.TRYWAIT P0, [R92+URZ+0x20], R93 ;  /* 0x0000205d5c0065a7 */ /* 0x000f2400080011ff */
[----:B----4-:R-:W-:Y:S01]  /*7420*/  @P6 SEL R89, RZ, 0x1, !P0 ;  /* 0x00000001ff596807 */ /* 0x010fe20004000000 */
[----:B--2---:R-:W-:Y:S06]  /*7430*/  @!P6 BRA `(.L_x_112) ;  /* 0x00000000004ce947 */ /* 0x004fec0003800000 */
        /* <DEDUP_REMOVED lines=9> */
[----:B------:R-:W-:Y:S04]  /*74d0*/  SHF.L.U32 R5, R77, 0x1f, RZ ;  /* 0x0000001f4d057819 */ /* 0x000fe800000006ff */
[----:B------:R-:W1:Y:S02]  /*74e0*/  SYNCS.PHASECHK.TRANS64.TRYWAIT P0, [R92+URZ+0x20], R5 ;  /* 0x000020055c0075a7 */ /* 0x000e6400080011ff */
[----:B-1----:R-:W-:Y:S05]  /*74f0*/  @!P0 BRA `(.L_x_115) ;  /* 0x0000001c00b88947 */ /* 0x002fea0003800000 */
.L_x_114:
[----:B------:R-:W-:Y:S05]  /*7500*/  BSYNC B0 ;  /* 0x0000000000007941 */ /* 0x000fea0003800000 */
.L_x_113:
[----:B------:R-:W-:Y:S02]  /*7510*/  ISETP.NE.AND P0, PT, R90, RZ, PT ;  /* 0x000000ff5a00720c */ /* 0x000fe40003f05270 */
[----:B------:R-:W-:Y:S11]  /*7520*/  IADD3 R43, PT, PT, R43, 0x1, RZ ;  /* 0x000000012b2b7810 */ /* 0x000ff60007ffe0ff */
[----:B------:R2:W4:Y:S04]  /*7530*/  @P0 LDS.128 R56, [R4] ;  /* 0x0000000004380984 */ /* 0x0005280000000c00 */
[----:B------:R2:W1:Y:S04]  /*7540*/  @P0 LDS.128 R52, [R3+0x10] ;  /* 0x0000100003340984 */ /* 0x0004680000000c00 */
[----:B------:R2:W1:Y:S04]  /*7550*/  @P0 LDS.128 R48, [R2+0x20] ;  /* 0x0000200002300984 */ /* 0x0004680000000c00 */
[----:B------:R2:W1:Y:S02]  /*7560*/  @P0 LDS.128 R44, [R0+0x30] ;  /* 0x00003000002c0984 */ /* 0x0004640000000c00 */
.L_x_112:
[----:B------:R-:W-:Y:S05]  /*7570*/  BSYNC B1 ;  /* 0x0000000000017941 */ /* 0x000fea0003800000 */
.L_x_111:
[----:B--2---:R-:W-:Y:S05]  /*7580*/  VIADD R3, R34, 0x20 ;  /* 0x0000002022037836 */ /* 0x004fea0000000000 */
[----:B------:R-:W-:Y:S04]  /*7590*/  SHF.R.U32.HI R3, RZ, 0x15, R3 ;  /* 0x00000015ff037819 */ /* 0x000fe80000011603 */
[----:B------:R-:W-:Y:S11]  /*75a0*/  LOP3.LUT P0, RZ, R3, 0x3, R72, 0x48, !PT ;  /* 0x0000000303ff7812 */ /* 0x000ff60007804848 */
[----:B------:R-:W-:Y:S02]  /*75b0*/  @!UPT UIADD3 URZ, UPT, UPT, URZ, URZ, URZ ;  /* 0x000000fffffff290 */ /* 0x000fe4000fffe0ff */
[----:B------:R-:W-:Y:S05]  /*75c0*/  @!P0 BRA `(.L_x_116) ;  /* 0x0000000000408947 */ /* 0x000fea0003800000 */
[----:B------:R-:W2:Y:S01]  /*75d0*/  LDCU.64 UR8, c[0x4][0x70] ;  /* 0x01000e00ff0877ac */ /* 0x000ea20008000a00 */
[----:B------:R-:W-:Y:S01]  /*75e0*/  MOV R3, 0x0 ;  /* 0x0000000000037802 */ /* 0x000fe20000000f00 */
[----:B-1----:R-:W-:Y:S02]  /*75f0*/  HFMA2 R12, -RZ, RZ, 0, 5.9604644775390625e-08 ;  /* 0x00000001ff0c7431 */ /* 0x002fe400000001ff */
[----:B------:R-:W-:Y:S02]  /*7600*/  IMAD.MOV.U32 R8, RZ, RZ, 0x192 ;  /* 0x00000192ff087424 */ /* 0x000fe400078e00ff */
[----:B------:R-:W-:Y:S01]  /*7610*/  IMAD.MOV.U32 R13, RZ, RZ, RZ ;  /* 0x000000ffff0d7224 */ /* 0x000fe200078e00ff */
[----:B------:R-:W1:Y:S01]  /*7620*/  LDCU.64 UR6, c[0x4][0x78] ;  /* 0x01000f00ff0677ac */ /* 0x000e620008000a00 */
[----:B------:R-:W3:Y:S01]  /*7630*/  LDC.64 R2, c[0x4][R3] ;  /* 0x0100000003027b82 */ /* 0x000ee20000000a00 */
[----:B------:R-:W5:Y:S01]  /*7640*/  LDCU.64 UR4, c[0x4][0x10] ;  /* 0x01000200ff0477ac */ /* 0x000f620008000a00 */
[----:B--2---:R-:W-:Y:S01]  /*7650*/  MOV R5, UR9 ;  /* 0x0000000900057c02 */ /* 0x004fe20008000f00 */
[----:B------:R-:W-:Y:S01]  /*7660*/  IMAD.U32 R4, RZ, RZ, UR8 ;  /* 0x00000008ff047e24 */ /* 0x000fe2000f8e00ff */
[----:B-1----:R-:W-:Y:S01]  /*7670*/  MOV R7, UR7 ;  /* 0x0000000700077c02 */ /* 0x002fe20008000f00 */
[----:B------:R-:W-:Y:S01]  /*7680*/  IMAD.U32 R6, RZ, RZ, UR6 ;  /* 0x00000006ff067e24 */ /* 0x000fe2000f8e00ff */
[----:B-----5:R-:W-:Y:S01]  /*7690*/  MOV R11, UR5 ;  /* 0x00000005000b7c02 */ /* 0x020fe20008000f00 */
[----:B------:R-:W-:Y:S02]  /*76a0*/  IMAD.U32 R10, RZ, RZ, UR4 ;  /* 0x00000004ff0a7e24 */ /* 0x000fe4000f8e00ff */
[----:B------:R-:W-:Y:S07]  /*76b0*/  LEPC R20, `(.L_x_116) ;  /* 0x000000001014794e */ /* 0x000fee0000000000 */
[----:B---34-:R-:W-:Y:S05]  /*76c0*/  CALL.ABS.NOINC R2 ;  /* 0x0000000002007343 */ /* 0x018fea0003c00000 */
.L_x_116:
[----:B----4-:R-:W-:Y:S01]  /*76d0*/  LOP3.LUT R20, R56, 0xffffe000, RZ, 0xc0, !PT ;  /* 0xffffe00038147812 */ /* 0x010fe200078ec0ff */
[----:B------:R-:W-:Y:S05]  /*76e0*/  WARPSYNC.ALL ;  /* 0x0000000000007948 */ /* 0x000fea0003800000 */
[----:B------:R-:W-:Y:S01]  /*76f0*/  R2UR UR4, R34 ;  /* 0x00000000220472ca */ /* 0x000fe200000e0000 */
[----:B-1----:R-:W-:Y:S01]  /*7700*/  IMAD.U32 R92, RZ, RZ, UR38 ;  /* 0x00000026ff5c7e24 */ /* 0x002fe2000f8e00ff */
        /* <DEDUP_REMOVED lines=8> */
[----:B------:R-:W1:Y:S10]  /*7790*/  LDTM.x16 R4, tmem[UR4+0x20] ;  /* 0x00002004000479ee */ /* 0x000e740008240000 */
[----:B------:R-:W-:Y:S02]  /*77a0*/  @P6 LEA R92, R92, UR36, 0x3 ;  /* 0x000000245c5c6c11 */ /* 0x000fe4000f8e18ff */
[----:B------:R-:W-:Y:S03]  /*77b0*/  @P6 SHF.L.U32 R93, R77, 0x1f, RZ ;  /* 0x0000001f4d5d6819 */ /* 0x000fe600000006ff */
[----:B------:R-:W-:Y:S05]  /*77c0*/  @P6 VIADD R92, R92, 0x40 ;  /* 0x000000405c5c6836 */ /* 0x000fea0000000000 */
[----:B------:R-:W-:Y:S02]  /*77d0*/  @P6 PRMT R91, R91, 0x654, R92 ;  /* 0x000006545b5b6816 */ /* 0x000fe4000000005c */
[----:B------:R-:W-:Y:S01]  /*77e0*/  LEA R92, R43, UR36, 0x3 ;  /* 0x000000242b5c7c11 */ /* 0x000fe2000f8e18ff */
[C---:B-1----:R-:W-:Y:S01]  /*77f0*/  FMUL R0, R32.reuse, R4 ;  /* 0x0000000420007220 */ /* 0x042fe20000400000 */
        /* <DEDUP_REMOVED lines=79> */
.L_x_118:
[----:B------:R-:W-:Y:S05]  /*7cf0*/  BSYNC.RECONVERGENT B0 ;  /* 0x0000000000007941 */ /* 0x000fea0003800200 */
.L_x_117:
        /* <DEDUP_REMOVED lines=13> */
[C---:B------:R-:W-:Y:S01]  /*7dd0*/  @P1 IMAD R3, R43.reuse, 0x2000, R80 ;  /* 0x000020002b031824 */ /* 0x040fe200078e0250 */
[C---:B------:R-:W-:Y:S01]  /*7de0*/  @P1 LEA R0, R43.reuse, R78, 0xd ;  /* 0x0000004e2b001211 */ /* 0x040fe200078e68ff */
[C---:B------:R-:W-:Y:S02]  /*7df0*/  @P1 IMAD R2, R43.reuse, 0x2000, R79 ;  /* 0x000020002b021824 */ /* 0x040fe400078e024f */
[----:B------:R-:W-:Y:S01]  /*7e00*/  @P1 IMAD R43, R43, 0x2000, R86 ;  /* 0x000020002b2b1824 */ /* 0x000fe200078e0256 */
[----:B------:R-:W-:Y:S06]  /*7e10*/  @P0 BRA `(.L_x_122) ;  /* 0x00000000000c0947 */ /* 0x000fec0003800000 */
[----:B-1----:R-:W-:Y:S04]  /*7e20*/  SHF.L.U32 R5, R77, 0x1f, RZ ;  /* 0x0000001f4d057819 */ /* 0x002fe800000006ff */
[----:B------:R-:W1:Y:S02]  /*7e30*/  SYNCS.PHASECHK.TRANS64.TRYWAIT P0, [R92+URZ+0x20], R5 ;  /* 0x000020055c0075a7 */ /* 0x000e6400080011ff */
[----:B-1----:R-:W-:Y:S05]  /*7e40*/  @!P0 BRA `(.L_x_123) ;  /* 0x0000001400788947 */ /* 0x002fea0003800000 */
.L_x_122:
[----:B------:R-:W-:Y:S05]  /*7e50*/  BSYNC B0 ;  /* 0x0000000000007941 */ /* 0x000fea0003800000 */
.L_x_121:
[----:B------:R-:W-:Y:S11]  /*7e60*/  ISETP.NE.AND P0, PT, R90, RZ, PT ;  /* 0x000000ff5a00720c */ /* 0x000ff60003f05270 */
[----:B------:R-:W-:Y:S02]  /*7e70*/  @!UPT UIADD3 URZ, UPT, UPT, URZ, URZ, URZ ;  /* 0x000000fffffff290 */ /* 0x000fe4000fffe0ff */
[----:B------:R2:W4:Y:S04]  /*7e80*/  @P0 LDS.128 R56, [R3] ;  /* 0x0000000003380984 */ /* 0x0005280000000c00 */
[----:B------:R2:W1:Y:S04]  /*7e90*/  @P0 LDS.128 R52, [R2+0x10] ;  /* 0x0000100002340984 */ /* 0x0004680000000c00 */
[----:B------:R2:W1:Y:S04]  /*7ea0*/  @P0 LDS.128 R48, [R0+0x20] ;  /* 0x0000200000300984 */ /* 0x0004680000000c00 */
[----:B------:R2:W1:Y:S02]  /*7eb0*/  @P0 LDS.128 R44, [R43+0x30] ;  /* 0x000030002b2c0984 */ /* 0x0004640000000c00 */
.L_x_120:
[----:B------:R-:W-:Y:S05]  /*7ec0*/  BSYNC B1 ;  /* 0x0000000000017941 */ /* 0x000fea0003800000 */
.L_x_119:
        /* <DEDUP_REMOVED lines=21> */
.L_x_124:
[----:B------:R-:W-:Y:S01]  /*8020*/  ISETP.NE.AND P0, PT, R82, RZ, PT ;  /* 0x000000ff5200720c */ /* 0x000fe20003f05270 */
[----:B------:R-:W-:Y:S05]  /*8030*/  WARPSYNC.ALL ;  /* 0x0000000000007948 */ /* 0x000fea0003800000 */
[----:B------:R-:W-:Y:S01]  /*8040*/  R2UR UR4, R34 ;  /* 0x00000000220472ca */ /* 0x000fe200000e0000 */
[----:B------:R-:W-:Y:S01]  /*8050*/  BSSY.RECONVERGENT B0, `(.L_x_125) ;  /* 0x000005c000007945 */ /* 0x000fe20003800200 */
[----:B----4-:R-:W-:Y:S02]  /*8060*/  LOP3.LUT R0, R56, 0xffffe000, RZ, 0xc0, !PT ;  /* 0xffffe00038007812 */ /* 0x010fe400078ec0ff */
[----:B------:R-:W-:Y:S02]  /*8070*/  LOP3.LUT R2, R57, 0xffffe000, RZ, 0xc0, !PT ;  /* 0xffffe00039027812 */ /* 0x000fe400078ec0ff */
[----:B------:R-:W-:Y:S02]  /*8080*/  LOP3.LUT R3, R58, 0xffffe000, RZ, 0xc0, !PT ;  /* 0xffffe0003a037812 */ /* 0x000fe400078ec0ff */
[----:B------:R-:W-:Y:S02]  /*8090*/  LOP3.LUT R20, R59, 0xffffe000, RZ, 0xc0, !PT ;  /* 0xffffe0003b147812 */ /* 0x000fe400078ec0ff */
[----:B-1----:R-:W-:Y:S02]  /*80a0*/  LOP3.LUT R21, R52, 0xffffe000, RZ, 0xc0, !PT ;  /* 0xffffe00034157812 */ /* 0x002fe400078ec0ff */
[----:B------:R-:W-:Y:S01]  /*80b0*/  LOP3.LUT R36, R53, 0xffffe000, RZ, 0xc0, !PT ;  /* 0xffffe00035247812 */ /* 0x000fe200078ec0ff */
[----:B------:R-:W1:Y:S01]  /*80c0*/  LDTM.x16 R4, tmem[UR4+0x30] ;  /* 0x00003004000479ee */ /* 0x000e620008240000 */
[----:B------:R-:W-:Y:S01]  /*80d0*/  R2UR UR4, R88 ;  /* 0x00000000580472ca */ /* 0x000fe200000e0000 */
[----:B------:R-:W-:Y:S01]  /*80e0*/  NOP ;  /* 0x0000000000007918 */ /* 0x000fe20000000000 */
[----:B------:R-:W-:Y:S02]  /*80f0*/  LOP3.LUT R37, R54, 0xffffe000, RZ, 0xc0, !PT ;  /* 0xffffe00036257812 */ /* 0x000fe400078ec0ff */
[----:B------:R-:W-:Y:S02]  /*8100*/  LOP3.LUT R38, R55, 0xffffe000, RZ, 0xc0, !PT ;  /* 0xffffe00037267812 */ /* 0x000fe400078ec0ff */
[----:B------:R-:W-:Y:S02]  /*8110*/  LOP3.LUT R39, R48, 0xffffe000, RZ, 0xc0, !PT ;  /* 0xffffe00030277812 */ /* 0x000fe400078ec0ff */
[----:B------:R-:W-:Y:S02]  /*8120*/  LOP3.LUT R40, R49, 0xffffe000, RZ, 0xc0, !PT ;  /* 0xffffe00031287812 */ /* 0x000fe400078ec0ff */
[----:B------:R-:W-:Y:S02]  /*8130*/  LOP3.LUT R41, R50, 0xffffe000, RZ, 0xc0, !PT ;  /* 0xffffe00032297812 */ /* 0x000fe400078ec0ff */
[----:B------:R-:W-:Y:S01]  /*8140*/  LOP3.LUT R42, R51, 0xffffe000, RZ, 0xc0, !PT ;  /* 0xffffe000332a7812 */ /* 0x000fe200078ec0ff */
[----:B------:R-:W-:Y:S01]  /*8150*/  UIADD3 UR4, UPT, UPT, UR4, 0xb0, URZ ;  /* 0x000000b004047890 */ /* 0x000fe2000fffe0ff */
[----:B------:R-:W-:Y:S02]  /*8160*/  LOP3.LUT R43, R44, 0xffffe000, RZ, 0xc0, !PT ;  /* 0xffffe0002c2b7812 */ /* 0x000fe400078ec0ff */
[----:B------:R-:W-:Y:S01]  /*8170*/  LOP3.LUT R44, R45, 0xffffe000, RZ, 0xc0, !PT ;  /* 0xffffe0002d2c7812 */ /* 0x000fe200078ec0ff */
[----:B------:R-:W-:Y:S01]  /*8180*/  UPRMT UR4, UR45, 0x654, UR4 ;  /* 0x000006542d047896 */ /* 0x000fe20008000004 */
[----:B------:R-:W-:Y:S02]  /*8190*/  LOP3.LUT R45, R46, 0xffffe000, RZ, 0xc0, !PT ;  /* 0xffffe0002e2d7812 */ /* 0x000fe400078ec0ff */
[----:B------:R-:W-:Y:S01]  /*81a0*/  LOP3.LUT R46, R47, 0xffffe000, RZ, 0xc0, !PT ;  /* 0xffffe0002f2e7812 */ /* 0x000fe200078ec0ff */
[C---:B-1----:R-:W-:Y:S01]  /*81b0*/  FMUL R4, R32.reuse, R4 ;  /* 0x0000000420047220 */ /* 0x042fe20000400000 */
[C---:B------:R-:W-:Y:S01]  /*81c0*/  FMUL R5, R32.reuse, R5 ;  /* 0x0000000520057220 */ /* 0x040fe20000400000 */
[C---:B------:R-:W-:Y:S01]  /*81d0*/  FMUL R6, R32.reuse, R6 ;  /* 0x0000000620067220 */ /* 0x040fe20000400000 */
[C---:B------:R-:W-:Y:S01]  /*81e0*/  FMUL R7, R32.reuse, R7 ;  /* 0x0000000720077220 */ /* 0x040fe20000400000 */
[C---:B------:R-:W-:Y:S01]  /*81f0*/  FFMA R4, R35.reuse, R0, R4 ;  /* 0x0000000023047223 */ /* 0x040fe20000000004 */
[C---:B------:R-:W-:Y:S01]  /*8200*/  FFMA R5, R35.reuse, R2, R5 ;  /* 0x0000000223057223 */ /* 0x040fe20000000005 */
[C---:B------:R-:W-:Y:S01]  /*8210*/  FFMA R6, R35.reuse, R3, R6 ;  /* 0x0000000323067223 */ /* 0x040fe20000000006 */
[C---:B------:R-:W-:Y:S01]  /*8220*/  FFMA R7, R35.reuse, R20, R7 ;  /* 0x0000001423077223 */ /* 0x040fe20000000007 */
[C---:B------:R-:W-:Y:S01]  /*8230*/  FMUL R8, R32.reuse, R8 ;  /* 0x0000000820087220 */ /* 0x040fe20000400000 */
        /* <DEDUP_REMOVED lines=9> */
[----:B------:R-:W-:Y:S01]  /*82d0*/  F2FP.TF32.F32.PACK_B R7, R7 ;  /* 0x00000007ff07723e */ /* 0x000fe200024050ff */
[C---:B------:R-:W-:Y:S01]  /*82e0*/  FFMA R11, R35.reuse, R38, R11 ;  /* 0x00000026230b7223 */ /* 0x040fe2000000000b */
[C---:B------:R-:W-:Y:S01]  /*82f0*/  FMUL R12, R32.reuse, R12 ;  /* 0x0000000c200c7220 */ /* 0x040fe20000400000 */
[----:B------:R-:W-:Y:S01]  /*8300*/  SYNCS.ARRIVE.TRANS64.RED.A1T0 RZ, [UR4], RZ ;  /* 0x000000ffffff79a7 */ /* 0x000fe20008100404 */
[----:B------:R-:W-:Y:S01]  /*8310*/  F2FP.TF32.F32.PACK_B R8, R8 ;  /* 0x00000008ff08723e */ /* 0x000fe200024050ff */
[----:B------:R1:W-:Y:S01]  /*8320*/  STS.128 [R80+0x6000], R4 ;  /* 0x0060000450007388 */ /* 0x0003e20000000c00 */
        /* <DEDUP_REMOVED lines=9> */
[C---:B------:R-:W-:Y:S01]  /*83c0*/  FFMA R15, R35.reuse, R42, R15 ;  /* 0x0000002a230f7223 */ /* 0x040fe2000000000f */
[C---:B------:R-:W-:Y:S01]  /*83d0*/  FMUL R16, R32.reuse, R16 ;  /* 0x0000001020107220 */ /* 0x040fe20000400000 */
[----:B------:R-:W-:Y:S01]  /*83e0*/  F2FP.TF32.F32.PACK_B R12, R12 ;  /* 0x0000000cff0c723e */ /* 0x000fe200024050ff */
[----:B------:R1:W-:Y:S01]  /*83f0*/  STS.128 [R79+0x6010], R8 ;  /* 0x006010084f007388 */ /* 0x0003e20000000c00 */
[C---:B------:R-:W-:Y:S01]  /*8400*/  FMUL R17, R32.reuse, R17 ;  /* 0x0000001120117220 */ /* 0x040fe20000400000 */
[C---:B------:R-:W-:Y:S01]  /*8410*/  FMUL R18, R32.reuse, R18 ;  /* 0x0000001220127220 */ /* 0x040fe20000400000 */
[----:B------:R-:W-:Y:S01]  /*8420*/  FMUL R19, R32, R19 ;  /* 0x0000001320137220 */ /* 0x000fe20000400000 */
[----:B------:R-:W-:Y:S01]  /*8430*/  F2FP.TF32.F32.PACK_B R13, R13 ;  /* 0x0000000dff0d723e */ /* 0x000fe200024050ff */
[C---:B------:R-:W-:Y:S01]  /*8440*/  FFMA R16, R35.reuse, R43, R16 ;  /* 0x0000002b23107223 */ /* 0x040fe20000000010 */
[----:B------:R-:W-:Y:S01]  /*8450*/  F2FP.TF32.F32.PACK_B R14, R14 ;  /* 0x0000000eff0e723e */ /* 0x000fe200024050ff */
[C---:B------:R-:W-:Y:S01]  /*8460*/  FFMA R17, R35.reuse, R44, R17 ;  /* 0x0000002c23117223 */ /* 0x040fe20000000011 */
[----:B------:R-:W-:Y:S01]  /*8470*/  F2FP.TF32.F32.PACK_B R15, R15 ;  /* 0x0000000fff0f723e */ /* 0x000fe200024050ff */
[C---:B------:R-:W-:Y:S01]  /*8480*/  FFMA R18, R35.reuse, R45, R18 ;  /* 0x0000002d23127223 */ /* 0x040fe20000000012 */
[----:B------:R-:W-:Y:S01]  /*8490*/  FFMA R19, R35, R46, R19 ;  /* 0x0000002e23137223 */ /* 0x000fe20000000013 */
[----:B------:R-:W-:Y:S02]  /*84a0*/  F2FP.TF32.F32.PACK_B R16, R16 ;  /* 0x00000010ff10723e */ /* 0x000fe400024050ff */
[----:B------:R1:W-:Y:S01]  /*84b0*/  STS.128 [R78+0x6020], R12 ;  /* 0x0060200c4e007388 */ /* 0x0003e20000000c00 */
[----:B------:R-:W-:Y:S02]  /*84c0*/  F2FP.TF32.F32.PACK_B R17, R17 ;  /* 0x00000011ff11723e */ /* 0x000fe400024050ff */
        /* <DEDUP_REMOVED lines=20> */
.L_x_126:
[----:B------:R-:W-:Y:S05]  /*8610*/  BSYNC.RECONVERGENT B0 ;  /* 0x0000000000007941 */ /* 0x000fea0003800200 */
.L_x_125:
[----:B------:R-:W-:Y:S01]  /*8620*/  BAR.SYNC.DEFER_BLOCKING 0x1, 0x80 ;  /* 0x0042000000007b1d */ /* 0x000fe20000010000 */
[----:B------:R-:W-:Y:S01]  /*8630*/  UISETP.NE.AND UP0, UPT, UR39, -0x4, UPT ;  /* 0xfffffffc2700788c */ /* 0x000fe2000bf05270 */
[----:B------:R-:W-:Y:S08]  /*8640*/  IADD3 R0, PT, PT, R30, 0x1, RZ ;  /* 0x000000011e007810 */ /* 0x000ff00007ffe0ff */
[----:B------:R-:W-:Y:S05]  /*8650*/  BRA.U !UP0, `(.L_x_127) ;  /* 0x0000000108287547 */ /* 0x000fea000b800000 */
[----:B------:R-:W-:Y:S01]  /*8660*/  ISETP.NE.AND P0, PT, R87, RZ, PT ;  /* 0x000000ff5700720c */ /* 0x000fe20003f05270 */
[----:B------:R-:W-:Y:S01]  /*8670*/  IMAD.U32 R3, RZ, RZ, UR37 ;  /* 0x00000025ff037e24 */ /* 0x000fe2000f8e00ff */
[----:B------:R-:W-:Y:S01]  /*8680*/  UIADD3 UR4, UPT, UPT, UR37, 0x1, URZ ;  /* 0x0000000125047890 */ /* 0x000fe2000fffe0ff */
[----:B------:R-:W-:Y:S03]  /*8690*/  IMAD.U32 R2, RZ, RZ, UR45 ;  /* 0x0000002dff027e24 */ /* 0x000fe6000f8e00ff */
[----:B------:R-:W-:Y:S04]  /*86a0*/  UISETP.NE.AND UP0, UPT, UR4, 0x4, UPT ;  /* 0x000000040400788c */ /* 0x000fe8000bf05270 */
[----:B------:R-:W-:Y:S03]  /*86b0*/  USEL UR37, UR4, URZ, UP0 ;  /* 0x000000ff04257287 */ /* 0x000fe60008000000 */
[----:B------:R-:W-:Y:S05]  /*86c0*/  @P0 LEA R3, R3, UR36, 0x3 ;  /* 0x0000002403030c11 */ /* 0x000fea000f8e18ff */
[----:B------:R-:W-:Y:S05]  /*86d0*/  @P0 VIADD R3, R3, 0x40 ;  /* 0x0000004003030836 */ /* 0x000fea0000000000 */
[----:B------:R-:W-:Y:S04]  /*86e0*/  @P0 PRMT R2, R2, 0x654, R3 ;  /* 0x0000065402020816 */ /* 0x000fe80000000003 */
[----:B------:R2:W-:Y:S03]  /*86f0*/  @P0 SYNCS.ARRIVE.TRANS64.RED.A1T0 RZ, [R2+URZ], RZ ;  /* 0x000000ff02ff09a7 */ /* 0x0005e600081004ff */
.L_x_127:
[----:B------:R-:W-:Y:S01]  /*8700*/  ISETP.NE.AND P2, PT, R83, RZ, PT ;  /* 0x000000ff5300720c */ /* 0x000fe20003f45270 */
[----:B------:R-:W-:Y:S01]  /*8710*/  UIADD3 UR39, UPT, UPT, UR39, 0x4, URZ ;  /* 0x0000000427277890 */ /* 0x000fe2000fffe0ff */
[----:B------:R-:W-:Y:S01]  /*8720*/  ISETP.NE.AND P0, PT, R85, 0x2, PT ;  /* 0x000000025500780c */ /* 0x000fe20003f05270 */
[----:B------:R-:W-:Y:S01]  /*8730*/  IMAD.IADD R20, R29, 0x1, R66 ;  /* 0x000000011d147824 */ /* 0x000fe200078e0242 */
[----:B------:R-:W-:Y:S01]  /*8740*/  ISETP.NE.AND P1, PT, R0, 0x4, PT ;  /* 0x000000040000780c */ /* 0x000fe20003f25270 */
[----:B------:R-:W-:Y:S01]  /*8750*/  IMAD.IADD R21, R31, 0x1, R68 ;  /* 0x000000011f157824 */ /* 0x000fe200078e0244 */
[----:B--2---:R-:W-:Y:S02]  /*8760*/  SEL R2, RZ, 0x1, P0 ;  /* 0x00000001ff027807 */ /* 0x004fe40000000000 */
[----:B------:R-:W-:Y:S02]  /*8770*/  SEL R3, RZ, 0x1, P1 ;  /* 0x00000001ff037807 */ /* 0x000fe40000800000 */
[----:B------:R-:W-:Y:S02]  /*8780*/  LOP3.LUT R75, R75, R2, RZ, 0x3c, !PT ;  /* 0x000000024b4b7212 */ /* 0x000fe400078e3cff */
[----:B------:R-:W-:Y:S02]  /*8790*/  LOP3.LUT R76, R76, R3, RZ, 0x3c, !PT ;  /* 0x000000034c4c7212 */ /* 0x000fe400078e3cff */
[----:B------:R-:W-:Y:S02]  /*87a0*/  @P2 R2UR UR60, R74 ;  /* 0x000000004a3c22ca */ /* 0x000fe400000e0000 */
[----:B------:R-:W-:Y:S02]  /*87b0*/  SEL R85, R85, RZ, P0 ;  /* 0x000000ff55557207 */ /* 0x000fe40000000000 */
[----:B------:R-:W-:Y:S01]  /*87c0*/  SEL R30, R0, RZ, P1 ;  /* 0x000000ff001e7207 */ /* 0x000fe20000800000 */
[----:B------:R-:W-:Y:S10]  /*87d0*/  @P2 BRA `(.L_x_128) ;  /* 0xffffffcc00502947 */ /* 0x000ff4000383ffff */
[----:B------:R-:W-:-:S09]  /*87e0*/  UISETP.NE.AND UP0, UPT, UR44, URZ, UPT ;  /* 0x000000ff2c00728c */ /* 0x000fd2000bf05270 */
[----:B------:R-:W-:Y:S05]  /*87f0*/  BRA.U !UP0, `(.L_x_129) ;  /* 0x0000000108487547 */ /* 0x000fea000b800000 */
[----:B------:R-:W2:Y:S02]  /*8800*/  LDCU.64 UR4, c[0x0][0x890] ;  /* 0x00011200ff0477ac */ /* 0x000ea40008000a00 */
[----:B--2---:R-:W-:-:S04]  /*8810*/  UISETP.NE.U32.AND UP0, UPT, UR4, URZ, UPT ;  /* 0x000000ff0400728c */ /* 0x004fc8000bf05070 */
[----:B------:R-:W-:-:S09]  /*8820*/  UISETP.NE.AND.EX UP0, UPT, UR5, URZ, UPT, UP0 ;  /* 0x000000ff0500728c */ /* 0x000fd2000bf05300 */
[----:B------:R-:W-:Y:S05]  /*8830*/  BRA.U UP0, `(.L_x_130) ;  /* 0x00000001000c7547 */ /* 0x000fea000b800000 */
[----:B------:R-:W-:-:S13]  /*8840*/  FSETP.NEU.AND P0, PT, R35, RZ, PT ;  /* 0x000000ff2300720b */ /* 0x000fda0003f0d000 */
[----:B------:R-:W-:Y:S05]  /*8850*/  @!P0 EXIT ;  /* 0x000000000000894d */ /* 0x000fea0003800000 */
[----:B------:R-:W-:Y:S05]  /*8860*/  BRA `(.L_x_129) ;  /* 0x00000000002c7947 */ /* 0x000fea0003800000 */
.L_x_130:
[----:B------:R-:W-:Y:S01]  /*8870*/  ISETP.NE.AND P0, PT, R84, RZ, PT ;  /* 0x000000ff5400720c */ /* 0x000fe20003f05270 */
[----:B------:R-:W-:-:S12]  /*8880*/  BSSY.RECONVERGENT B0, `(.L_x_129) ;  /* 0x0000009000007945 */ /* 0x000fd80003800200 */
[----:B------:R-:W-:Y:S05]  /*8890*/  @P0 BRA `(.L_x_131) ;  /* 0x0000000000140947 */ /* 0x000fea0003800000 */
[----:B------:R-:W2:Y:S02]  /*88a0*/  LDCU.64 UR4, c[0x0][0x888] ;  /* 0x00011100ff0477ac */ /* 0x000ea40008000a00 */
[----:B--2---:R-:W-:-:S04]  /*88b0*/  ISETP.NE.U32.AND P0, PT, RZ, UR4, PT ;  /* 0x00000004ff007c0c */ /* 0x004fc8000bf05070 */
[----:B------:R-:W-:-:S13]  /*88c0*/  ISETP.NE.AND.EX P0, PT, RZ, UR5, PT, P0 ;  /* 0x00000005ff007c0c */ /* 0x000fda000bf05300 */
[----:B------:R-:W-:Y:S05]  /*88d0*/  @!P0 EXIT ;  /* 0x000000000000894d */ /* 0x000fea0003800000 */
[----:B------:R-:W-:Y:S05]  /*88e0*/  BRA `(.L_x_132) ;  /* 0x0000000000087947 */ /* 0x000fea0003800000 */
.L_x_131:
[----:B------:R-:W-:-:S13]  /*88f0*/  FSETP.NEU.AND P0, PT, R35, RZ, PT ;  /* 0x000000ff2300720b */ /* 0x000fda0003f0d000 */
[----:B------:R-:W-:Y:S05]  /*8900*/  @!P0 EXIT ;  /* 0x000000000000894d */ /* 0x000fea0003800000 */
.L_x_132:
[----:B------:R-:W-:Y:S05]  /*8910*/  BSYNC.RECONVERGENT B0 ;  /* 0x0000000000007941 */ /* 0x000fea0003800200 */
.L_x_129:
[----:B------:R-:W-:Y:S01]  /*8920*/  ULEA UR4, UR37, UR36, 0x3 ;  /* 0x0000002425047291 */ /* 0x000fe2000f8e18ff */
[----:B------:R-:W-:-:S04]  /*8930*/  DEPBAR.LE SB0, 0x0 ;  /* 0x000080000000791a */ /* 0x000fc80000000000 */
[----:B------:R-:W-:-:S04]  /*8940*/  UIADD3 UR4, UPT, UPT, UR4, 0x40, URZ ;  /* 0x0000004004047890 */ /* 0x000fc8000fffe0ff */
[----:B------:R-:W-:-:S09]  /*8950*/  UPRMT UR4, UR45, 0x654, UR4 ;  /* 0x000006542d047896 */ /* 0x000fd20008000004 */
[----:B------:R-:W-:Y:S01]  /*8960*/  SYNCS.ARRIVE.TRANS64.RED.A1T0 RZ, [UR4], RZ ;  /* 0x000000ffffff79a7 */ /* 0x000fe20008100404 */
[----:B------:R-:W-:Y:S05]  /*8970*/  EXIT ;  /* 0x000000000000794d */ /* 0x000fea0003800000 */
.L_x_19:
[----:B--2---:R2:W1:Y:S02]  /*8980*/  SYNCS.PHASECHK.TRANS64.TRYWAIT P0, [R3+URZ+0xe0], R2 ;  /* 0x0000e002030075a7 */ /* 0x00446400080011ff */
[----:B-1----:R-:W-:Y:S05]  /*8990*/  @!P0 NANOSLEEP.SYNCS 0x989680 ;  /* 0x009896800000895d */ /* 0x002fea0003900000 */
[----:B------:R-:W1:Y:S02]  /*89a0*/  @!P0 SYNCS.PHASECHK.TRANS64 P0, [R3+URZ+0xe0], R2 ;  /* 0x0000e002030085a7 */ /* 0x000e6400080010ff */
[----:B-1----:R-:W-:Y:S05]  /*89b0*/  @!P0 BRA `(.L_x_19) ;  /* 0xfffffffc00f08947 */ /* 0x002fea000383ffff */
[----:B------:R-:W-:Y:S05]  /*89c0*/  BRA `(.L_x_133) ;  /* 0xffffff8800f87947 */ /* 0x000fea000383ffff */
.L_x_22:
[----:B-1----:R-:W-:-:S07]  /*89d0*/  MOV R2, UR57 ;  /* 0x0000003900027c02 */ /* 0x002fce0008000f00 */
.L_x_134:
[----:B-1----:R1:W2:Y:S02]  /*89e0*/  SYNCS.PHASECHK.TRANS64.TRYWAIT P0, [R2+URZ+0x10], R5 ;  /* 0x00001005020075a7 */ /* 0x0022a400080011ff */
[----:B--2---:R-:W-:Y:S05]  /*89f0*/  @!P0 NANOSLEEP.SYNCS 0x989680 ;  /* 0x009896800000895d */ /* 0x004fea0003900000 */
[----:B------:R-:W2:Y:S02]  /*8a00*/  @!P0 SYNCS.PHASECHK.TRANS64 P0, [R2+URZ+0x10], R5 ;  /* 0x00001005020085a7 */ /* 0x000ea400080010ff */
[----:B--2---:R-:W-:Y:S05]  /*8a10*/  @!P0 BRA `(.L_x_134) ;  /* 0xfffffffc00f08947 */ /* 0x004fea000383ffff */
[----:B------:R-:W-:Y:S05]  /*8a20*/  BRA `(.L_x_21) ;  /* 0xffffff8c00487947 */ /* 0x000fea000383ffff */
.L_x_30:
[----:B------:R-:W-:-:S07]  /*8a30*/  MOV R2, UR57 ;  /* 0x0000003900027c02 */ /* 0x000fce0008000f00 */
.L_x_135:
[----:B-1----:R1:W2:Y:S02]  /*8a40*/  SYNCS.PHASECHK.TRANS64.TRYWAIT P0, [R2+URZ+0x10], R5 ;  /* 0x00001005020075a7 */ /* 0x0022a400080011ff */
[----:B--2---:R-:W-:Y:S05]  /*8a50*/  @!P0 NANOSLEEP.SYNCS 0x989680 ;  /* 0x009896800000895d */ /* 0x004fea0003900000 */
[----:B------:R-:W2:Y:S02]  /*8a60*/  @!P0 SYNCS.PHASECHK.TRANS64 P0, [R2+URZ+0x10], R5 ;  /* 0x00001005020085a7 */ /* 0x000ea400080010ff */
[----:B--2---:R-:W-:Y:S05]  /*8a70*/  @!P0 BRA `(.L_x_135) ;  /* 0xfffffffc00f08947 */ /* 0x004fea000383ffff */
[----:B------:R-:W-:Y:S05]  /*8a80*/  BRA `(.L_x_29) ;  /* 0xffffff9000887947 */ /* 0x000fea000383ffff */
.L_x_36:
[----:B-1----:R1:W2:Y:S02]  /*8a90*/  SYNCS.PHASECHK.TRANS64.TRYWAIT P0, [R2+URZ+0x70], R3 ;  /* 0x00007003020075a7 */ /* 0x0022a400080011ff */
[----:B--2---:R-:W-:Y:S05]  /*8aa0*/  @!P0 NANOSLEEP.SYNCS 0x989680 ;  /* 0x009896800000895d */ /* 0x004fea0003900000 */
[----:B------:R-:W2:Y:S02]  /*8ab0*/  @!P0 SYNCS.PHASECHK.TRANS64 P0, [R2+URZ+0x70], R3 ;  /* 0x00007003020085a7 */ /* 0x000ea400080010ff */
[----:B--2---:R-:W-:Y:S05]  /*8ac0*/  @!P0 BRA `(.L_x_36) ;  /* 0xfffffffc00f08947 */ /* 0x004fea000383ffff */
[----:B------:R-:W-:Y:S05]  /*8ad0*/  BRA `(.L_x_136) ;  /* 0xffffff9400a87947 */ /* 0x000fea000383ffff */
.L_x_40:
[----:B----4-:R-:W-:-:S07]  /*8ae0*/  MOV R0, UR4 ;  /* 0x0000000400007c02 */ /* 0x010fce0008000f00 */
.L_x_137:
[----:B-1----:R1:W2:Y:S02]  /*8af0*/  SYNCS.PHASECHK.TRANS64.TRYWAIT P0, [R0+URZ], R3 ;  /* 0x00000003000075a7 */ /* 0x0022a400080011ff */
[----:B--2---:R-:W-:Y:S05]  /*8b00*/  @!P0 NANOSLEEP.SYNCS 0x989680 ;  /* 0x009896800000895d */ /* 0x004fea0003900000 */
[----:B------:R-:W2:Y:S02]  /*8b10*/  @!P0 SYNCS.PHASECHK.TRANS64 P0, [R0+URZ], R3 ;  /* 0x00000003000085a7 */ /* 0x000ea400080010ff */
[----:B--2---:R-:W-:Y:S05]  /*8b20*/  @!P0 BRA `(.L_x_137) ;  /* 0xfffffffc00f08947 */ /* 0x004fea000383ffff */
[----:B------:R-:W-:Y:S05]  /*8b30*/  BRA `(.L_x_138) ;  /* 0xffffff9c00187947 */ /* 0x000fea000383ffff */
.L_x_43:
[----:B-1----:R1:W2:Y:S02]  /*8b40*/  SYNCS.PHASECHK.TRANS64.TRYWAIT P0, [R0+URZ+0xd0], R5 ;  /* 0x0000d005000075a7 */ /* 0x0022a400080011ff */
[----:B--2---:R-:W-:Y:S05]  /*8b50*/  @!P0 NANOSLEEP.SYNCS 0x989680 ;  /* 0x009896800000895d */ /* 0x004fea0003900000 */
[----:B------:R-:W2:Y:S02]  /*8b60*/  @!P0 SYNCS.PHASECHK.TRANS64 P0, [R0+URZ+0xd0], R5 ;  /* 0x0000d005000085a7 */ /* 0x000ea400080010ff */
[----:B--2---:R-:W-:Y:S05]  /*8b70*/  @!P0 BRA `(.L_x_43) ;  /* 0xfffffffc00f08947 */ /* 0x004fea000383ffff */
[----:B------:R-:W-:Y:S05]  /*8b80*/  BRA `(.L_x_139) ;  /* 0xffffff9c00747947 */ /* 0x000fea000383ffff */
.L_x_44:
[----:B------:R-:W-:-:S07]  /*8b90*/  MOV R0, UR4 ;  /* 0x0000000400007c02 */ /* 0x000fce0008000f00 */
.L_x_140:
[----:B-1----:R1:W2:Y:S02]  /*8ba0*/  SYNCS.PHASECHK.TRANS64.TRYWAIT P0, [R0+URZ+0x80], R5 ;  /* 0x00008005000075a7 */ /* 0x0022a400080011ff */
[----:B--2---:R-:W-:Y:S05]  /*8bb0*/  @!P0 NANOSLEEP.SYNCS 0x989680 ;  /* 0x009896800000895d */ /* 0x004fea0003900000 */
[----:B------:R-:W2:Y:S02]  /*8bc0*/  @!P0 SYNCS.PHASECHK.TRANS64 P0, [R0+URZ+0x80], R5 ;  /* 0x00008005000085a7 */ /* 0x000ea400080010ff */
[----:B--2---:R-:W-:Y:S05]  /*8bd0*/  @!P0 BRA `(.L_x_140) ;  /* 0xfffffffc00f08947 */ /* 0x004fea000383ffff */
[----:B------:R-:W-:Y:S05]  /*8be0*/  BRA `(.L_x_141) ;  /* 0xffffff9c00847947 */ /* 0x000fea000383ffff */
.L_x_45:
[----:B-1----:R1:W2:Y:S02]  /*8bf0*/  SYNCS.PHASECHK.TRANS64.TRYWAIT P1, [R0+URZ+0x70], R5 ;  /* 0x00007005000075a7 */ /* 0x0022a400080211ff */
[----:B--2---:R-:W-:Y:S05]  /*8c00*/  @!P1 NANOSLEEP.SYNCS 0x989680 ;  /* 0x009896800000995d */ /* 0x004fea0003900000 */
[----:B------:R-:W2:Y:S02]  /*8c10*/  @!P1 SYNCS.PHASECHK.TRANS64 P1, [R0+URZ+0x70], R5 ;  /* 0x00007005000095a7 */ /* 0x000ea400080210ff */
[----:B--2---:R-:W-:Y:S05]  /*8c20*/  @!P1 BRA `(.L_x_45) ;  /* 0xfffffffc00f09947 */ /* 0x004fea000383ffff */
[----:B------:R-:W-:Y:S05]  /*8c30*/  BRA `(.L_x_142) ;  /* 0xffffff9c00b47947 */ /* 0x000fea000383ffff */
.L_x_48:
[----:B------:R-:W-:-:S07]  /*8c40*/  MOV R0, UR4 ;  /* 0x0000000400007c02 */ /* 0x000fce0008000f00 */
.L_x_143:
[----:B-1----:R1:W2:Y:S02]  /*8c50*/  SYNCS.PHASECHK.TRANS64.TRYWAIT P0, [R0+URZ+0x80], R3 ;  /* 0x00008003000075a7 */ /* 0x0022a400080011ff */
[----:B--2---:R-:W-:Y:S05]  /*8c60*/  @!P0 NANOSLEEP.SYNCS 0x989680 ;  /* 0x009896800000895d */ /* 0x004fea0003900000 */
[----:B------:R-:W2:Y:S02]  /*8c70*/  @!P0 SYNCS.PHASECHK.TRANS64 P0, [R0+URZ+0x80], R3 ;  /* 0x00008003000085a7 */ /* 0x000ea400080010ff */
[----:B--2---:R-:W-:Y:S05]  /*8c80*/  @!P0 BRA `(.L_x_143) ;  /* 0xfffffffc00f08947 */ /* 0x004fea000383ffff */
[----:B------:R-:W-:Y:S05]  /*8c90*/  BRA `(.L_x_47) ;  /* 0xffffffa000087947 */ /* 0x000fea000383ffff */
.L_x_55:
[----:B-1----:R1:W2:Y:S02]  /*8ca0*/  SYNCS.PHASECHK.TRANS64.TRYWAIT P1, [R0+URZ+0x70], R5 ;  /* 0x00007005000075a7 */ /* 0x0022a400080211ff */
[----:B--2---:R-:W-:Y:S05]  /*8cb0*/  @!P1 NANOSLEEP.SYNCS 0x989680 ;  /* 0x009896800000995d */ /* 0x004fea0003900000 */
[----:B------:R-:W2:Y:S02]  /*8cc0*/  @!P1 SYNCS.PHASECHK.TRANS64 P1, [R0+URZ+0x70], R5 ;  /* 0x00007005000095a7 */ /* 0x000ea400080210ff */
[----:B--2---:R-:W-:Y:S05]  /*8cd0*/  @!P1 BRA `(.L_x_55) ;  /* 0xfffffffc00f09947 */ /* 0x004fea000383ffff */
[----:B------:R-:W-:Y:S05]  /*8ce0*/  BRA `(.L_x_144) ;  /* 0xffffffa400787947 */ /* 0x000fea000383ffff */
.L_x_56:
[----:B------:R-:W-:-:S13]  /*8cf0*/  R2UR UR4, R13 ;  /* 0x000000000d0472ca */ /* 0x000fda00000e0000 */
[----:B------:R-:W-:-:S07]  /*8d00*/  MOV R3, UR4 ;  /* 0x0000000400037c02 */ /* 0x000fce0008000f00 */
.L_x_145:
[----:B-1----:R1:W2:Y:S02]  /*8d10*/  SYNCS.PHASECHK.TRANS64.TRYWAIT P0, [R3+URZ+0xb0], R0 ;  /* 0x0000b000030075a7 */ /* 0x0022a400080011ff */
[----:B--2---:R-:W-:Y:S05]  /*8d20*/  @!P0 NANOSLEEP.SYNCS 0x989680 ;  /* 0x009896800000895d */ /* 0x004fea0003900000 */
[----:B------:R-:W2:Y:S02]  /*8d30*/  @!P0 SYNCS.PHASECHK.TRANS64 P0, [R3+URZ+0xb0], R0 ;  /* 0x0000b000030085a7 */ /* 0x000ea400080010ff */
[----:B--2---:R-:W-:Y:S05]  /*8d40*/  @!P0 BRA `(.L_x_145) ;  /* 0xfffffffc00f08947 */ /* 0x004fea000383ffff */
[----:B------:R-:W-:Y:S05]  /*8d50*/  BRA `(.L_x_146) ;  /* 0xffffffa400b87947 */ /* 0x000fea000383ffff */
.L_x_59:
[----:B------:R-:W-:Y:S07]  /*8d60*/  MOV R0, UR5 ;  /* 0x0000000500007c02 */ /* 0x000fee0008000f00 */
.L_x_147:
[----:B-1----:R1:W2:Y:S02]  /*8d70*/  SYNCS.PHASECHK.TRANS64.TRYWAIT P0, [R0+URZ], R3 ;  /* 0x00000003000075a7 */ /* 0x0022a400080011ff */
[----:B--2---:R-:W-:Y:S05]  /*8d80*/  @!P0 NANOSLEEP.SYNCS 0x989680 ;  /* 0x009896800000895d */ /* 0x004fea0003900000 */
[----:B------:R-:W2:Y:S02]  /*8d90*/  @!P0 SYNCS.PHASECHK.TRANS64 P0, [R0+URZ], R3 ;  /* 0x00000003000085a7 */ /* 0x000ea400080010ff */
[----:B--2---:R-:W-:Y:S05]  /*8da0*/  @!P0 BRA `(.L_x_147) ;  /* 0xfffffffc00f08947 */ /* 0x004fea000383ffff */
[----:B------:R-:W-:Y:S05]  /*8db0*/  BRA `(.L_x_58) ;  /* 0xffffffa400d47947 */ /* 0x000fea000383ffff */
.L_x_62:
[----:B------:R-:W-:-:S07]  /*8dc0*/  MOV R0, UR4 ;  /* 0x0000000400007c02 */ /* 0x000fce0008000f00 */
.L_x_148:
[----:B-1----:R1:W2:Y:S02]  /*8dd0*/  SYNCS.PHASECHK.TRANS64.TRYWAIT P0, [R0+URZ], R3 ;  /* 0x00000003000075a7 */ /* 0x0022a400080011ff */
[----:B--2---:R-:W-:Y:S05]  /*8de0*/  @!P0 NANOSLEEP.SYNCS 0x989680 ;  /* 0x009896800000895d */ /* 0x004fea0003900000 */
[----:B------:R-:W2:Y:S02]  /*8df0*/  @!P0 SYNCS.PHASECHK.TRANS64 P0, [R0+URZ], R3 ;  /* 0x00000003000085a7 */ /* 0x000ea400080010ff */
[----:B--2---:R-:W-:Y:S05]  /*8e00*/  @!P0 BRA `(.L_x_148) ;  /* 0xfffffffc00f08947 */ /* 0x004fea000383ffff */
[----:B------:R-:W-:Y:S05]  /*8e10*/  BRA `(.L_x_149) ;  /* 0xffffffac00ec7947 */ /* 0x000fea000383ffff */
.L_x_63:
[----:B------:R-:W-:-:S07]  /*8e20*/  MOV R0, UR5 ;  /* 0x0000000500007c02 */ /* 0x000fce0008000f00 */
.L_x_150:
[----:B-1----:R1:W2:Y:S02]  /*8e30*/  SYNCS.PHASECHK.TRANS64.TRYWAIT P0, [R0+URZ], R3 ;  /* 0x00000003000075a7 */ /* 0x0022a400080011ff */
[----:B--2---:R-:W-:Y:S05]  /*8e40*/  @!P0 NANOSLEEP.SYNCS 0x989680 ;  /* 0x009896800000895d */ /* 0x004fea0003900000 */
[----:B------:R-:W2:Y:S02]  /*8e50*/  @!P0 SYNCS.PHASECHK.TRANS64 P0, [R0+URZ], R3 ;  /* 0x00000003000085a7 */ /* 0x000ea400080010ff */
[----:B--2---:R-:W-:Y:S05]  /*8e60*/  @!P0 BRA `(.L_x_150) ;  /* 0xfffffffc00f08947 */ /* 0x004fea000383ffff */
[----:B------:R-:W-:Y:S05]  /*8e70*/  BRA `(.L_x_151) ;  /* 0xffffffac00fc7947 */ /* 0x000fea000383ffff */
.L_x_64:
[----:B------:R-:W-:-:S07]  /*8e80*/  MOV R0, UR5 ;  /* 0x0000000500007c02 */ /* 0x000fce0008000f00 */
.L_x_152:
[----:B-1----:R1:W2:Y:S02]  /*8e90*/  SYNCS.PHASECHK.TRANS64.TRYWAIT P0, [R0+URZ], R3 ;  /* 0x00000003000075a7 */ /* 0x0022a400080011ff */
[----:B--2---:R-:W-:Y:S05]  /*8ea0*/  @!P0 NANOSLEEP.SYNCS 0x989680 ;  /* 0x009896800000895d */ /* 0x004fea0003900000 */
[----:B------:R-:W2:Y:S02]  /*8eb0*/  @!P0 SYNCS.PHASECHK.TRANS64 P0, [R0+URZ], R3 ;  /* 0x00000003000085a7 */ /* 0x000ea400080010ff */
[----:B--2---:R-:W-:Y:S05]  /*8ec0*/  @!P0 BRA `(.L_x_152) ;  /* 0xfffffffc00f08947 */ /* 0x004fea000383ffff */
[----:B------:R-:W-:Y:S05]  /*8ed0*/  BRA `(.L_x_153) ;  /* 0xffffffb000087947 */ /* 0x000fea000383ffff */
.L_x_65:
[----:B------:R-:W-:-:S07]  /*8ee0*/  MOV R0, UR4 ;  /* 0x0000000400007c02 */ /* 0x000fce0008000f00 */
.L_x_154:
[----:B-1----:R1:W2:Y:S02]  /*8ef0*/  SYNCS.PHASECHK.TRANS64.TRYWAIT P0, [R0+URZ], R3 ;  /* 0x00000003000075a7 */ /* 0x0022a400080011ff */
[----:B--2---:R-:W-:Y:S05]  /*8f00*/  @!P0 NANOSLEEP.SYNCS 0x989680 ;  /* 0x009896800000895d */ /* 0x004fea0003900000 */
[----:B------:R-:W2:Y:S02]  /*8f10*/  @!P0 SYNCS.PHASECHK.TRANS64 P0, [R0+URZ], R3 ;  /* 0x00000003000085a7 */ /* 0x000ea400080010ff */
[----:B--2---:R-:W-:Y:S05]  /*8f20*/  @!P0 BRA `(.L_x_154) ;  /* 0xfffffffc00f08947 */ /* 0x004fea000383ffff */
[----:B------:R-:W-:Y:S05]  /*8f30*/  BRA `(.L_x_155) ;  /* 0xffffffb000147947 */ /* 0x000fea000383ffff */
.L_x_70:
[----:B---3--:R3:W1:Y:S02]  /*8f40*/  SYNCS.PHASECHK.TRANS64.TRYWAIT P0, [R0+URZ+0x70], R3 ;  /* 0x00007003000075a7 */ /* 0x00866400080011ff */
[----:B-1----:R-:W-:Y:S05]  /*8f50*/  @!P0 NANOSLEEP.SYNCS 0x989680 ;  /* 0x009896800000895d */ /* 0x002fea0003900000 */
[----:B------:R-:W1:Y:S02]  /*8f60*/  @!P0 SYNCS.PHASECHK.TRANS64 P0, [R0+URZ+0x70], R3 ;  /* 0x00007003000085a7 */ /* 0x000e6400080010ff */
[----:B-1----:R-:W-:Y:S05]  /*8f70*/  @!P0 BRA `(.L_x_70) ;  /* 0xfffffffc00f08947 */ /* 0x002fea000383ffff */
[----:B------:R-:W-:Y:S05]  /*8f80*/  BRA `(.L_x_156) ;  /* 0xffffffb400247947 */ /* 0x000fea000383ffff */
.L_x_73:
[----:B------:R-:W-:Y:S07]  /*8f90*/  MOV R0, UR4 ;  /* 0x0000000400007c02 */ /* 0x000fee0008000f00 */
.L_x_157:
[----:B---3--:R3:W1:Y:S02]  /*8fa0*/  SYNCS.PHASECHK.TRANS64.TRYWAIT P0, [R0+URZ+0x68], R3 ;  /* 0x00006803000075a7 */ /* 0x00866400080011ff */
[----:B-1----:R-:W-:Y:S05]  /*8fb0*/  @!P0 NANOSLEEP.SYNCS 0x989680 ;  /* 0x009896800000895d */ /* 0x002fea0003900000 */
[----:B------:R-:W1:Y:S02]  /*8fc0*/  @!P0 SYNCS.PHASECHK.TRANS64 P0, [R0+URZ+0x68], R3 ;  /* 0x00006803000085a7 */ /* 0x000e6400080010ff */
[----:B-1----:R-:W-:Y:S05]  /*8fd0*/  @!P0 BRA `(.L_x_157) ;  /* 0xfffffffc00f08947 */ /* 0x002fea000383ffff */
[----:B------:R-:W-:Y:S05]  /*8fe0*/  BRA `(.L_x_72) ;  /* 0xffffffb800047947 */ /* 0x000fea000383ffff */
.L_x_76:
[----:B------:R-:W-:Y:S07]  /*8ff0*/  MOV R3, UR4 ;  /* 0x0000000400037c02 */ /* 0x000fee0008000f00 */
.L_x_158:
[----:B--2---:R2:W3:Y:S02]  /*9000*/  SYNCS.PHASECHK.TRANS64.TRYWAIT P0, [R3+URZ+0x40], R12 ;  /* 0x0000400c030075a7 */ /* 0x0044e400080011ff */
[----:B---3--:R-:W-:Y:S05]  /*9010*/  @!P0 NANOSLEEP.SYNCS 0x989680 ;  /* 0x009896800000895d */ /* 0x008fea0003900000 */
[----:B------:R-:W3:Y:S02]  /*9020*/  @!P0 SYNCS.PHASECHK.TRANS64 P0, [R3+URZ+0x40], R12 ;  /* 0x0000400c030085a7 */ /* 0x000ee400080010ff */
[----:B---3--:R-:W-:Y:S05]  /*9030*/  @!P0 BRA `(.L_x_158) ;  /* 0xfffffffc00f08947 */ /* 0x008fea000383ffff */
[----:B------:R-:W-:Y:S05]  /*9040*/  BRA `(.L_x_159) ;  /* 0xffffffb8007c7947 */ /* 0x000fea000383ffff */
.L_x_77:
[----:B--2---:R-:W-:Y:S07]  /*9050*/  MOV R3, UR4 ;  /* 0x0000000400037c02 */ /* 0x004fee0008000f00 */
.L_x_160:
[----:B--2---:R2:W3:Y:S02]  /*9060*/  SYNCS.PHASECHK.TRANS64.TRYWAIT P0, [R3+URZ+0x48], R12 ;  /* 0x0000480c030075a7 */ /* 0x0044e400080011ff */
[----:B---3--:R-:W-:Y:S05]  /*9070*/  @!P0 NANOSLEEP.SYNCS 0x989680 ;  /* 0x009896800000895d */ /* 0x008fea0003900000 */
[----:B------:R-:W3:Y:S02]  /*9080*/  @!P0 SYNCS.PHASECHK.TRANS64 P0, [R3+URZ+0x48], R12 ;  /* 0x0000480c030085a7 */ /* 0x000ee400080010ff */
[----:B---3--:R-:W-:Y:S05]  /*9090*/  @!P0 BRA `(.L_x_160) ;  /* 0xfffffffc00f08947 */ /* 0x008fea000383ffff */
[----:B------:R-:W-:Y:S05]  /*90a0*/  BRA `(.L_x_161) ;  /* 0xffffffb800bc7947 */ /* 0x000fea000383ffff */
.L_x_78:
[----:B--2---:R-:W-:Y:S07]  /*90b0*/  MOV R3, UR4 ;  /* 0x0000000400037c02 */ /* 0x004fee0008000f00 */
.L_x_162:
[----:B--2---:R2:W3:Y:S02]  /*90c0*/  SYNCS.PHASECHK.TRANS64.TRYWAIT P0, [R3+URZ+0x50], R12 ;  /* 0x0000500c030075a7 */ /* 0x0044e400080011ff */
[----:B---3--:R-:W-:Y:S05]  /*90d0*/  @!P0 NANOSLEEP.SYNCS 0x989680 ;  /* 0x009896800000895d */ /* 0x008fea0003900000 */
[----:B------:R-:W3:Y:S02]  /*90e0*/  @!P0 SYNCS.PHASECHK.TRANS64 P0, [R3+URZ+0x50], R12 ;  /* 0x0000500c030085a7 */ /* 0x000ee400080010ff */
[----:B---3--:R-:W-:Y:S05]  /*90f0*/  @!P0 BRA `(.L_x_162) ;  /* 0xfffffffc00f08947 */ /* 0x008fea000383ffff */
[----:B------:R-:W-:Y:S05]  /*9100*/  BRA `(.L_x_163) ;  /* 0xffffffbc00047947 */ /* 0x000fea000383ffff */
.L_x_79:
[----:B------:R-:W-:Y:S07]  /*9110*/  MOV R3, UR4 ;  /* 0x0000000400037c02 */ /* 0x000fee0008000f00 */
.L_x_164:
[----:B-1----:R1:W2:Y:S02]  /*9120*/  SYNCS.PHASECHK.TRANS64.TRYWAIT P0, [R3+URZ+0x58], R12 ;  /* 0x0000580c030075a7 */ /* 0x0022a400080011ff */
[----:B--2---:R-:W-:Y:S05]  /*9130*/  @!P0 NANOSLEEP.SYNCS 0x989680 ;  /* 0x009896800000895d */ /* 0x004fea0003900000 */
[----:B------:R-:W2:Y:S02]  /*9140*/  @!P0 SYNCS.PHASECHK.TRANS64 P0, [R3+URZ+0x58], R12 ;  /* 0x0000580c030085a7 */ /* 0x000ea400080010ff */
[----:B--2---:R-:W-:Y:S05]  /*9150*/  @!P0 BRA `(.L_x_164) ;  /* 0xfffffffc00f08947 */ /* 0x004fea000383ffff */
[----:B------:R-:W-:Y:S05]  /*9160*/  BRA `(.L_x_165) ;  /* 0xffffffbc008c7947 */ /* 0x000fea000383ffff */
.L_x_81:
[----:B------:R-:W-:-:S07]  /*9170*/  MOV R0, UR4 ;  /* 0x0000000400007c02 */ /* 0x000fce0008000f00 */
.L_x_166:
[----:B-1----:R1:W2:Y:S02]  /*9180*/  SYNCS.PHASECHK.TRANS64.TRYWAIT P0, [R0+URZ+0x40], R3 ;  /* 0x00004003000075a7 */ /* 0x0022a400080011ff */
[----:B--2---:R-:W-:Y:S05]  /*9190*/  @!P0 NANOSLEEP.SYNCS 0x989680 ;  /* 0x009896800000895d */ /* 0x004fea0003900000 */
[----:B------:R-:W2:Y:S02]  /*91a0*/  @!P0 SYNCS.PHASECHK.TRANS64 P0, [R0+URZ+0x40], R3 ;  /* 0x00004003000085a7 */ /* 0x000ea400080010ff */
[----:B--2---:R-:W-:Y:S05]  /*91b0*/  @!P0 BRA `(.L_x_166) ;  /* 0xfffffffc00f08947 */ /* 0x004fea000383ffff */
[----:B------:R-:W-:Y:S05]  /*91c0*/  BRA `(.L_x_167) ;  /* 0xffffffbc00fc7947 */ /* 0x000fea000383ffff */
.L_x_82:
[----:B-1----:R-:W-:-:S07]  /*91d0*/  MOV R0, UR4 ;  /* 0x0000000400007c02 */ /* 0x002fce0008000f00 */
.L_x_168:
[----:B-1----:R1:W2:Y:S02]  /*91e0*/  SYNCS.PHASECHK.TRANS64.TRYWAIT P0, [R0+URZ+0x48], R3 ;  /* 0x00004803000075a7 */ /* 0x0022a400080011ff */
[----:B--2---:R-:W-:Y:S05]  /*91f0*/  @!P0 NANOSLEEP.SYNCS 0x989680 ;  /* 0x009896800000895d */ /* 0x004fea0003900000 */
[----:B------:R-:W2:Y:S02]  /*9200*/  @!P0 SYNCS.PHASECHK.TRANS64 P0, [R0+URZ+0x48], R3 ;  /* 0x00004803000085a7 */ /* 0x000ea400080010ff */
[----:B--2---:R-:W-:Y:S05]  /*9210*/  @!P0 BRA `(.L_x_168) ;  /* 0xfffffffc00f08947 */ /* 0x004fea000383ffff */
[----:B------:R-:W-:Y:S05]  /*9220*/  BRA `(.L_x_169) ;  /* 0xffffffbc00ec7947 */ /* 0x000fea000383ffff */
.L_x_83:
[----:B-1----:R-:W-:-:S07]  /*9230*/  MOV R0, UR4 ;  /* 0x0000000400007c02 */ /* 0x002fce0008000f00 */
.L_x_170:
[----:B-1----:R1:W2:Y:S02]  /*9240*/  SYNCS.PHASECHK.TRANS64.TRYWAIT P0, [R0+URZ+0x50], R3 ;  /* 0x00005003000075a7 */ /* 0x0022a400080011ff */
[----:B--2---:R-:W-:Y:S05]  /*9250*/  @!P0 NANOSLEEP.SYNCS 0x989680 ;  /* 0x009896800000895d */ /* 0x004fea0003900000 */
[----:B------:R-:W2:Y:S02]  /*9260*/  @!P0 SYNCS.PHASECHK.TRANS64 P0, [R0+URZ+0x50], R3 ;  /* 0x00005003000085a7 */ /* 0x000ea400080010ff */
[----:B--2---:R-:W-:Y:S05]  /*9270*/  @!P0 BRA `(.L_x_170) ;  /* 0xfffffffc00f08947 */ /* 0x004fea000383ffff */
[----:B------:R-:W-:Y:S05]  /*9280*/  BRA `(.L_x_171) ;  /* 0xffffffbc00dc7947 */ /* 0x000fea000383ffff */
.L_x_85:
[----:B--2---:R2:W4:Y:S02]  /*9290*/  SYNCS.PHASECHK.TRANS64.TRYWAIT P0, [R0+URZ+0x70], R3 ;  /* 0x00007003000075a7 */ /* 0x00452400080011ff */
[----:B----4-:R-:W-:Y:S05]  /*92a0*/  @!P0 NANOSLEEP.SYNCS 0x989680 ;  /* 0x009896800000895d */ /* 0x010fea0003900000 */
[----:B------:R-:W4:Y:S02]  /*92b0*/  @!P0 SYNCS.PHASECHK.TRANS64 P0, [R0+URZ+0x70], R3 ;  /* 0x00007003000085a7 */ /* 0x000f2400080010ff */
[----:B----4-:R-:W-:Y:S05]  /*92c0*/  @!P0 BRA `(.L_x_85) ;  /* 0xfffffffc00f08947 */ /* 0x010fea000383ffff */
[----:B------:R-:W-:Y:S05]  /*92d0*/  BRA `(.L_x_172) ;  /* 0xffffffc000a47947 */ /* 0x000fea000383ffff */
.L_x_96:
[----:B-1----:R-:W-:Y:S04]  /*92e0*/  MOV R0, UR36 ;  /* 0x0000002400007c02 */ /* 0x002fe80008000f00 */
[----:B------:R1:W3:Y:S03]  /*92f0*/  SYNCS.PHASECHK.TRANS64.TRYWAIT P1, [R0+URZ+0x20], R5 ;  /* 0x00002005000075a7 */ /* 0x0002e600080211ff */
[----:B---3--:R-:W-:Y:S05]  /*9300*/  @!P1 NANOSLEEP.SYNCS 0x989680 ;  /* 0x009896800000995d */ /* 0x008fea0003900000 */
[----:B------:R-:W3:Y:S02]  /*9310*/  @!P1 SYNCS.PHASECHK.TRANS64 P1, [R0+URZ+0x20], R5 ;  /* 0x00002005000095a7 */ /* 0x000ee400080210ff */
[----:B---3--:R-:W-:Y:S05]  /*9320*/  @!P1 BRA `(.L_x_96) ;  /* 0xfffffffc00ec9947 */ /* 0x008fea000383ffff */
[----:B------:R-:W-:Y:S05]  /*9330*/  BRA `(.L_x_95) ;  /* 0xffffffcc00b07947 */ /* 0x000fea000383ffff */
.L_x_98:
[----:B-1----:R1:W4:Y:S02]  /*9340*/  SYNCS.PHASECHK.TRANS64.TRYWAIT P0, [R88+URZ+0x90], R3 ;  /* 0x00009003580075a7 */ /* 0x00232400080011ff */
[----:B----4-:R-:W-:Y:S05]  /*9350*/  @!P0 NANOSLEEP.SYNCS 0x989680 ;  /* 0x009896800000895d */ /* 0x010fea0003900000 */
[----:B------:R-:W4:Y:S02]  /*9360*/  @!P0 SYNCS.PHASECHK.TRANS64 P0, [R88+URZ+0x90], R3 ;  /* 0x00009003580085a7 */ /* 0x000f2400080010ff */
[----:B----4-:R-:W-:Y:S05]  /*9370*/  @!P0 BRA `(.L_x_98) ;  /* 0xfffffffc00f08947 */ /* 0x010fea000383ffff */
[----:B------:R-:W-:Y:S05]  /*9380*/  BRA `(.L_x_97) ;  /* 0xffffffcc00d87947 */ /* 0x000fea000383ffff */
.L_x_107:
[----:B-1----:R1:W2:Y:S02]  /*9390*/  SYNCS.PHASECHK.TRANS64.TRYWAIT P0, [R3+URZ+0x20], R0 ;  /* 0x00002000030075a7 */ /* 0x0022a400080011ff */
[----:B--2---:R-:W-:Y:S05]  /*93a0*/  @!P0 NANOSLEEP.SYNCS 0x989680 ;  /* 0x009896800000895d */ /* 0x004fea0003900000 */
[----:B------:R-:W2:Y:S02]  /*93b0*/  @!P0 SYNCS.PHASECHK.TRANS64 P0, [R3+URZ+0x20], R0 ;  /* 0x00002000030085a7 */ /* 0x000ea400080010ff */
[----:B--2---:R-:W-:Y:S05]  /*93c0*/  @!P0 BRA `(.L_x_107) ;  /* 0xfffffffc00f08947 */ /* 0x004fea000383ffff */
[----:B------:R-:W-:Y:S05]  /*93d0*/  BRA `(.L_x_106) ;  /* 0xffffffd400f47947 */ /* 0x000fea000383ffff */
.L_x_115:
[----:B-1----:R1:W2:Y:S02]  /*93e0*/  SYNCS.PHASECHK.TRANS64.TRYWAIT P0, [R92+URZ+0x20], R5 ;  /* 0x000020055c0075a7 */ /* 0x0022a400080011ff */
[----:B--2---:R-:W-:Y:S05]  /*93f0*/  @!P0 NANOSLEEP.SYNCS 0x989680 ;  /* 0x009896800000895d */ /* 0x004fea0003900000 */
[----:B------:R-:W2:Y:S02]  /*9400*/  @!P0 SYNCS.PHASECHK.TRANS64 P0, [R92+URZ+0x20], R5 ;  /* 0x000020055c0085a7 */ /* 0x000ea400080010ff */
[----:B--2---:R-:W-:Y:S05]  /*9410*/  @!P0 BRA `(.L_x_115) ;  /* 0xfffffffc00f08947 */ /* 0x004fea000383ffff */
[----:B------:R-:W-:Y:S05]  /*9420*/  BRA `(.L_x_114) ;  /* 0xffffffe000347947 */ /* 0x000fea000383ffff */
.L_x_123:
[----:B-1----:R1:W2:Y:S02]  /*9430*/  SYNCS.PHASECHK.TRANS64.TRYWAIT P0, [R92+URZ+0x20], R5 ;  /* 0x000020055c0075a7 */ /* 0x0022a400080011ff */
[----:B--2---:R-:W-:Y:S05]  /*9440*/  @!P0 NANOSLEEP.SYNCS 0x989680 ;  /* 0x009896800000895d */ /* 0x004fea0003900000 */
[----:B------:R-:W2:Y:S02]  /*9450*/  @!P0 SYNCS.PHASECHK.TRANS64 P0, [R92+URZ+0x20], R5 ;  /* 0x000020055c0085a7 */ /* 0x000ea400080010ff */
[----:B--2---:R-:W-:Y:S05]  /*9460*/  @!P0 BRA `(.L_x_123) ;  /* 0xfffffffc00f08947 */ /* 0x004fea000383ffff */
[----:B------:R-:W-:Y:S05]  /*9470*/  BRA `(.L_x_122) ;  /* 0xffffffe800747947 */ /* 0x000fea000383ffff */
        .weak           $__internal_0_$__cuda_sm10x_tcgen05_guardrail_trap_col_being_dealloced_not_returned_by_alloc
        .type           $__internal_0_$__cuda_sm10x_tcgen05_guardrail_trap_col_being_dealloced_not_returned_by_alloc,@function
        .size           $__internal_0_$__cuda_sm10x_tcgen05_guardrail_trap_col_being_dealloced_not_returned_by_alloc,($__internal_1_$__cuda_sm10x_tcgen05_guardrail_trap_phase_invalid_during_alloc - $__internal_0_$__cuda_sm10x_tcgen05_guardrail_trap_col_being_dealloced_not_returned_by_alloc)
$__internal_0_$__cuda_sm10x_tcgen05_guardrail_trap_col_being_dealloced_not_returned_by_alloc:
[----:B------:R-:W-:Y:S05]  /*9480*/  BPT.TRAP 0x1 ;  /* 0x000000040000795c */ /* 0x000fea0000300000 */
[----:B------:R-:W-:-:S04]  /*9490*/  HFMA2 R3, -RZ, RZ, 0, 0 ;  /* 0x00000000ff037431 */ /* 0x000fc800000001ff */
[----:B------:R-:W-:Y:S05]  /*94a0*/  RET.REL.NODEC R2 `(_ZN7cutlass13device_kernelINS_4gemm6kernel13GemmUniversalIN4cute5tupleIJiiiiEEENS1_10collective13CollectiveMmaINS1_35MainloopSm100TmaUmmaWarpSpecializedILi2ELi2ELi4ENS5_IJNS4_1CILi1EEESB_SB_EEEEENS5_IJNSA_ILi128EEENSA_ILi64EEESE_EEENS_10tfloat32_tENS5_IJlSB_lEEESH_SI_NS4_8TiledMMAINS4_8MMA_AtomIJNS4_17SM100_MMA_TF32_SSISH_SH_fLi128ELi64ELNS4_4UMMA5MajorE0ELSN_0ELNSM_7ScaleInE0ELSO_0EEEEEENS4_6LayoutISC_NS5_IJNSA_ILi0EEESS_SS_EEEEENS5_IJNS4_10UnderscoreESV_SV_EEEEENS4_13SM90_TMA_LOADENS4_14ComposedLayoutINS4_7SwizzleILi3ELi4ELi3EEENS4_18smem_ptr_flag_bitsILi32EEENSR_INS5_IJNSA_ILi8EEENSA_ILi32EEEEEENS5_IJS15_SB_EEEEEEEvNS4_8identityESY_S19_vS1A_EENS_8epilogue10collective18CollectiveEpilogueINS1C_23Sm100TmaWarpSpecializedILi4ELi2ELi16ELb1ELb0EEEJSG_NS5_IJNSR_ISE_SB_EENSR_INSA_ILi16EEESB_EEEEESH_SI_SH_SI_NS1C_6fusion15FusionCallbacksIS1G_NS1L_17LinearCombinationISH_fSH_fLNS_15FloatRoundStyleE2EEESG_S1K_JEEENS4_5SM1004TMEM4LOAD26SM100_TMEM_LOAD_32dp32b16xESY_NSZ_INS10_ILi2ELi4ELi3EEES13_NSR_INS5_IJS14_S1I_EEENS5_IJS1I_SB_EEEEEEENS4_39AutoVectorizingCopyWithAssumedAlignmentILi128EEENS4_14SM90_TMA_STOREES1Z_S21_S21_EEEvvEEEEvNT_6ParamsE) ;  /* 0xffffff6802d47950 */ /* 0x000fea0003c3ffff */
        .weak           $__internal_1_$__cuda_sm10x_tcgen05_guardrail_trap_phase_invalid_during_alloc
        .type           $__internal_1_$__cuda_sm10x_tcgen05_guardrail_trap_phase_invalid_during_alloc,@function
        .size           $__internal_1_$__cuda_sm10x_tcgen05_guardrail_trap_phase_invalid_during_alloc,($__internal_2_$__cuda_sm10x_tcgen05_guardrail_trap_unallocated_columns_being_dealloced - $__internal_1_$__cuda_sm10x_tcgen05_guardrail_trap_phase_invalid_during_alloc)
$__internal_1_$__cuda_sm10x_tcgen05_guardrail_trap_phase_invalid_during_alloc:
[----:B------:R-:W-:Y:S05]  /*94b0*/  BPT.TRAP 0x1 ;  /* 0x000000040000795c */ /* 0x000fea0000300000 */
[----:B------:R-:W-:-:S04]  /*94c0*/  MOV R3, 0x0 ;  /* 0x0000000000037802 */ /* 0x000fc80000000f00 */
[----:B------:R-:W-:Y:S05]  /*94d0*/  RET.REL.NODEC R2 `(_ZN7cutlass13device_kernelINS_4gemm6kernel13GemmUniversalIN4cute5tupleIJiiiiEEENS1_10collective13CollectiveMmaINS1_35MainloopSm100TmaUmmaWarpSpecializedILi2ELi2ELi4ENS5_IJNS4_1CILi1EEESB_SB_EEEEENS5_IJNSA_ILi128EEENSA_ILi64EEESE_EEENS_10tfloat32_tENS5_IJlSB_lEEESH_SI_NS4_8TiledMMAINS4_8MMA_AtomIJNS4_17SM100_MMA_TF32_SSISH_SH_fLi128ELi64ELNS4_4UMMA5MajorE0ELSN_0ELNSM_7ScaleInE0ELSO_0EEEEEENS4_6LayoutISC_NS5_IJNSA_ILi0EEESS_SS_EEEEENS5_IJNS4_10UnderscoreESV_SV_EEEEENS4_13SM90_TMA_LOADENS4_14ComposedLayoutINS4_7SwizzleILi3ELi4ELi3EEENS4_18smem_ptr_flag_bitsILi32EEENSR_INS5_IJNSA_ILi8EEENSA_ILi32EEEEEENS5_IJS15_SB_EEEEEEEvNS4_8identityESY_S19_vS1A_EENS_8epilogue10collective18CollectiveEpilogueINS1C_23Sm100TmaWarpSpecializedILi4ELi2ELi16ELb1ELb0EEEJSG_NS5_IJNSR_ISE_SB_EENSR_INSA_ILi16EEESB_EEEEESH_SI_SH_SI_NS1C_6fusion15FusionCallbacksIS1G_NS1L_17LinearCombinationISH_fSH_fLNS_15FloatRoundStyleE2EEESG_S1K_JEEENS4_5SM1004TMEM4LOAD26SM100_TMEM_LOAD_32dp32b16xESY_NSZ_INS10_ILi2ELi4ELi3EEES13_NSR_INS5_IJS14_S1I_EEENS5_IJS1I_SB_EEEEEEENS4_39AutoVectorizingCopyWithAssumedAlignmentILi128EEENS4_14SM90_TMA_STOREES1Z_S21_S21_EEEvvEEEEvNT_6ParamsE) ;  /* 0xffffff6802c87950 */ /* 0x000fea0003c3ffff */
        .weak           $__internal_2_$__cuda_sm10x_tcgen05_guardrail_trap_unallocated_columns_being_dealloced
        .type           $__internal_2_$__cuda_sm10x_tcgen05_guardrail_trap_unallocated_columns_being_dealloced,@function
        .size           $__internal_2_$__cuda_sm10x_tcgen05_guardrail_trap_unallocated_columns_being_dealloced,(.L_x_174 - $__internal_2_$__cuda_sm10x_tcgen05_guardrail_trap_unallocated_columns_being_dealloced)
$__internal_2_$__cuda_sm10x_tcgen05_guardrail_trap_unallocated_columns_being_dealloced:
[----:B------:R-:W-:Y:S05]  /*94e0*/  BPT.TRAP 0x1 ;  /* 0x000000040000795c */ /* 0x000fea0000300000 */
[----:B------:R-:W-:-:S04]  /*94f0*/  HFMA2 R3, -RZ, RZ, 0, 0 ;  /* 0x00000000ff037431 */ /* 0x000fc800000001ff */
[----:B------:R-:W-:Y:S05]  /*9500*/  RET.REL.NODEC R2 `(_ZN7cutlass13device_kernelINS_4gemm6kernel13GemmUniversalIN4cute5tupleIJiiiiEEENS1_10collective13CollectiveMmaINS1_35MainloopSm100TmaUmmaWarpSpecializedILi2ELi2ELi4ENS5_IJNS4_1CILi1EEESB_SB_EEEEENS5_IJNSA_ILi128EEENSA_ILi64EEESE_EEENS_10tfloat32_tENS5_IJlSB_lEEESH_SI_NS4_8TiledMMAINS4_8MMA_AtomIJNS4_17SM100_MMA_TF32_SSISH_SH_fLi128ELi64ELNS4_4UMMA5MajorE0ELSN_0ELNSM_7ScaleInE0ELSO_0EEEEEENS4_6LayoutISC_NS5_IJNSA_ILi0EEESS_SS_EEEEENS5_IJNS4_10UnderscoreESV_SV_EEEEENS4_13SM90_TMA_LOADENS4_14ComposedLayoutINS4_7SwizzleILi3ELi4ELi3EEENS4_18smem_ptr_flag_bitsILi32EEENSR_INS5_IJNSA_ILi8EEENSA_ILi32EEEEEENS5_IJS15_SB_EEEEEEEvNS4_8identityESY_S19_vS1A_EENS_8epilogue10collective18CollectiveEpilogueINS1C_23Sm100TmaWarpSpecializedILi4ELi2ELi16ELb1ELb0EEEJSG_NS5_IJNSR_ISE_SB_EENSR_INSA_ILi16EEESB_EEEEESH_SI_SH_SI_NS1C_6fusion15FusionCallbacksIS1G_NS1L_17LinearCombinationISH_fSH_fLNS_15FloatRoundStyleE2EEESG_S1K_JEEENS4_5SM1004TMEM4LOAD26SM100_TMEM_LOAD_32dp32b16xESY_NSZ_INS10_ILi2ELi4ELi3EEES13_NSR_INS5_IJS14_S1I_EEENS5_IJS1I_SB_EEEEEEENS4_39AutoVectorizingCopyWithAssumedAlignmentILi128EEENS4_14SM90_TMA_STOREES1Z_S21_S21_EEEvvEEEEvNT_6ParamsE) ;  /* 0xffffff6802bc7950 */ /* 0x000fea0003c3ffff */
.L_x_173:
[----:B------:R-:W-:-:S00]  /*9510*/  BRA `(.L_x_173) ;  /* 0xfffffffc00fc7947 */ /* 0x000fc0000383ffff */
[----:B------:R-:W-:-:S00]  /*9520*/  NOP ;  /* 0x0000000000007918 */ /* 0x000fc00000000000 */
        /* <DEDUP_REMOVED lines=13> */
.L_x_174:


//--------------------- .nv.global.init           --------------------------
	.section	.nv.global.init,"aw",@progbits
.nv.global.init:
	.type		$str$27,@object
	.size		$str$27,($str$28 - $str$27)
$str$27:
        /*0000*/ 	.byte	0x28, 0x61, 0x64, 0x64, 0x72, 0x65, 0x73, 0x73, 0x20, 0x26, 0x20, 0x6d, 0x61, 0x73, 0x6b, 0x29
        /*0010*/ 	.byte	0x20, 0x3d, 0x3d, 0x20, 0x30, 0x00
	.type		$str$28,@object
	.size		$str$28,($str$26 - $str$28)
$str$28:
        /*0016*/ 	.byte	0x2f, 0x74, 0x6d, 0x70, 0x2f, 0x63, 0x75, 0x74, 0x6c, 0x61, 0x73, 0x73, 0x5f, 0x73, 0x77, 0x65
        /*0026*/ 	.byte	0x65, 0x70, 0x5f, 0x73, 0x72, 0x63, 0x2f, 0x69, 0x6e, 0x63, 0x6c, 0x75, 0x64, 0x65, 0x2f, 0x63
        /*0036*/ 	.byte	0x75, 0x74, 0x65, 0x2f, 0x70, 0x6f, 0x69, 0x6e, 0x74, 0x65, 0x72, 0x5f, 0x66, 0x6c, 0x61, 0x67
        /*0046*/ 	.byte	0x67, 0x65, 0x64, 0x2e, 0x68, 0x70, 0x70, 0x00
	.type		$str$26,@object
	.size		$str$26,($str$25 - $str$26)
$str$26:
        /*004e*/ 	.byte	0x2f, 0x74, 0x6d, 0x70, 0x2f, 0x63, 0x75, 0x74, 0x6c, 0x61, 0x73, 0x73, 0x5f, 0x73, 0x77, 0x65
        /*005e*/ 	.byte	0x65, 0x70, 0x5f, 0x73, 0x72, 0x63, 0x2f, 0x69, 0x6e, 0x63, 0x6c, 0x75, 0x64, 0x65, 0x2f, 0x63
        /*006e*/ 	.byte	0x75, 0x74, 0x65, 0x2f, 0x61, 0x74, 0x6f, 0x6d, 0x2f, 0x63, 0x6f, 0x70, 0x79, 0x5f, 0x74, 0x72
        /*007e*/ 	.byte	0x61, 0x69, 0x74, 0x73, 0x5f, 0x73, 0x6d, 0x31, 0x30, 0x30, 0x2e, 0x68, 0x70, 0x70, 0x00
	.type		$str$25,@object
	.size		$str$25,(__unnamed_1 - $str$25)
$str$25:
        /*008d*/ 	.byte	0x28, 0x28, 0x75, 0x69, 0x6e, 0x74, 0x33, 0x32, 0x5f, 0x74, 0x28, 0x74, 0x68, 0x72, 0x65, 0x61
        /*009d*/ 	.byte	0x64, 0x49, 0x64, 0x78, 0x2e, 0x78, 0x29, 0x20, 0x2f, 0x20, 0x33, 0x32, 0x29, 0x20, 0x25, 0x20
        /*00ad*/ 	.byte	0x34, 0x29, 0x20, 0x3d, 0x3d, 0x20, 0x28, 0x28, 0x28, 0x74, 0x6d, 0x65, 0x6d, 0x5f, 0x61, 0x64
        /*00bd*/ 	.byte	0x64, 0x72, 0x20, 0x3e, 0x3e, 0x20, 0x31, 0x36, 0x29, 0x20, 0x2f, 0x20, 0x33, 0x32, 0x29, 0x20
        /*00cd*/ 	.byte	0x25, 0x20, 0x34, 0x29, 0x00
	.type		__unnamed_1,@object
	.size		__unnamed_1,(__unnamed_2 - __unnamed_1)
__unnamed_1:
        /*00d2*/ 	.byte	0x61, 0x75, 0x74, 0x6f, 0x20, 0x63, 0x75, 0x74, 0x65, 0x3a, 0x3a, 0x61, 0x73, 0x5f, 0x70, 0x6f
        /* <DEDUP_REMOVED lines=24> */
        /*0262*/ 	.byte	0x32, 0x30, 0x34, 0x38, 0x3e, 0x3e, 0x3e, 0x3e, 0x5d, 0x00
	.type		__unnamed_2,@object
	.size		__unnamed_2,(.L_2 - __unnamed_2)
__unnamed_2:
        /* <DEDUP_REMOVED lines=42> */
        /*050c*/ 	.byte	0x3e, 0x5d, 0x00
.L_2:


//--------------------- .nv.shared._ZN7cutlass13device_kernelINS_4gemm6kernel13GemmUniversalIN4cute5tupleIJiiiiEEENS1_10collective13CollectiveMmaINS1_35MainloopSm100TmaUmmaWarpSpecializedILi2ELi2ELi4ENS5_IJNS4_1CILi1EEESB_SB_EEEEENS5_IJNSA_ILi128EEENSA_ILi64EEESE_EEENS_10tfloat32_tENS5_IJlSB_lEEESH_SI_NS4_8TiledMMAINS4_8MMA_AtomIJNS4_17SM100_MMA_TF32_SSISH_SH_fLi128ELi64ELNS4_4UMMA5MajorE0ELSN_0ELNSM_7ScaleInE0ELSO_0EEEEEENS4_6LayoutISC_NS5_IJNSA_ILi0EEESS_SS_EEEEENS5_IJNS4_10UnderscoreESV_SV_EEEEENS4_13SM90_TMA_LOADENS4_14ComposedLayoutINS4_7SwizzleILi3ELi4ELi3EEENS4_18smem_ptr_flag_bitsILi32EEENSR_INS5_IJNSA_ILi8EEENSA_ILi32EEEEEENS5_IJS15_SB_EEEEEEEvNS4_8identityESY_S19_vS1A_EENS_8epilogue10collective18CollectiveEpilogueINS1C_23Sm100TmaWarpSpecializedILi4ELi2ELi16ELb1ELb0EEEJSG_NS5_IJNSR_ISE_SB_EENSR_INSA_ILi16EEESB_EEEEESH_SI_SH_SI_NS1C_6fusion15FusionCallbacksIS1G_NS1L_17LinearCombinationISH_fSH_fLNS_15FloatRoundStyleE2EEESG_S1K_JEEENS4_5SM1004TMEM4LOAD26SM100_TMEM_LOAD_32dp32b16xESY_NSZ_INS10_ILi2ELi4ELi3EEES13_NSR_INS5_IJS14_S1I_EEENS5_IJS1I_SB_EEEEEEENS4_39AutoVectorizingCopyWithAssumedAlignmentILi128EEENS4_14SM90_TMA_STOREES1Z_S21_S21_EEEvvEEEEvNT_6ParamsE --------------------------
	.section	.nv.shared._ZN7cutlass13device_kernelINS_4gemm6kernel13GemmUniversalIN4cute5tupleIJiiiiEEENS1_10collective13CollectiveMmaINS1_35MainloopSm100TmaUmmaWarpSpecializedILi2ELi2ELi4ENS5_IJNS4_1CILi1EEESB_SB_EEEEENS5_IJNSA_ILi128EEENSA_ILi64EEESE_EEENS_10tfloat32_tENS5_IJlSB_lEEESH_SI_NS4_8TiledMMAINS4_8MMA_AtomIJNS4_17SM100_MMA_TF32_SSISH_SH_fLi128ELi64ELNS4_4UMMA5MajorE0ELSN_0ELNSM_7ScaleInE0ELSO_0EEEEEENS4_6LayoutISC_NS5_IJNSA_ILi0EEESS_SS_EEEEENS5_IJNS4_10UnderscoreESV_SV_EEEEENS4_13SM90_TMA_LOADENS4_14ComposedLayoutINS4_7SwizzleILi3ELi4ELi3EEENS4_18smem_ptr_flag_bitsILi32EEENSR_INS5_IJNSA_ILi8EEENSA_ILi32EEEEEENS5_IJS15_SB_EEEEEEEvNS4_8identityESY_S19_vS1A_EENS_8epilogue10collective18CollectiveEpilogueINS1C_23Sm100TmaWarpSpecializedILi4ELi2ELi16ELb1ELb0EEEJSG_NS5_IJNSR_ISE_SB_EENSR_INSA_ILi16EEESB_EEEEESH_SI_SH_SI_NS1C_6fusion15FusionCallbacksIS1G_NS1L_17LinearCombinationISH_fSH_fLNS_15FloatRoundStyleE2EEESG_S1K_JEEENS4_5SM1004TMEM4LOAD26SM100_TMEM_LOAD_32dp32b16xESY_NSZ_INS10_ILi2ELi4ELi3EEES13_NSR_INS5_IJS14_S1I_EEENS5_IJS1I_SB_EEEEEEENS4_39AutoVectorizingCopyWithAssumedAlignmentILi128EEENS4_14SM90_TMA_STOREES1Z_S21_S21_EEEvvEEEEvNT_6ParamsE,"aw",@nobits
	.sectionflags	@""
	.align	16
	.zero		1024


//--------------------- .nv.shared.reserved.0     --------------------------
	.section	.nv.shared.reserved.0,"aw",@nobits
	.weak		__nv_reservedSMEM_offset_0_alias
	.size		__nv_reservedSMEM_offset_0_alias, 0, 64
	.other		__nv_reservedSMEM_offset_0_alias,@"STO_CUDA_RESERVED_SHARED STV_DEFAULT"
__nv_reservedSMEM_offset_0_alias:
	.zero		0
.nv.shared.reserved.0:
	.zero		64
	.weak		__nv_reservedSMEM_tcgen05_partition
	.type		__nv_reservedSMEM_tcgen05_partition,@object
	.size		__nv_reservedSMEM_tcgen05_partition,(.L_0 - __nv_reservedSMEM_tcgen05_partition)
__nv_reservedSMEM_tcgen05_partition:
	.zero		32
.L_0:


//--------------------- .nv.global                --------------------------
	.section	.nv.global,"aw",@nobits
.nv.global:
	.type		_ZN39_INTERNAL_6260d230_4_k_cu_1b67ff5c_95344cute1_E,@object
	.size		_ZN39_INTERNAL_6260d230_4_k_cu_1b67ff5c_95344cute1_E,(_ZN39_INTERNAL_6260d230_4_k_cu_1b67ff5c_95344cuda3std3__45__cpo6cbeginE - _ZN39_INTERNAL_6260d230_4_k_cu_1b67ff5c_95344cute1_E)
_ZN39_INTERNAL_6260d230_4_k_cu_1b67ff5c_95344cute1_E:
	.zero		1
	.type		_ZN39_INTERNAL_6260d230_4_k_cu_1b67ff5c_95344cuda3std3__45__cpo6cbeginE,@object
	.size		_ZN39_INTERNAL_6260d230_4_k_cu_1b67ff5c_95344cuda3std3__45__cpo6cbeginE,(_ZN39_INTERNAL_6260d230_4_k_cu_1b67ff5c_95344cuda3std3__48in_placeE - _ZN39_INTERNAL_6260d230_4_k_cu_1b67ff5c_95344cuda3std3__45__cpo6cbeginE)
_ZN39_INTERNAL_6260d230_4_k_cu_1b67ff5c_95344cuda3std3__45__cpo6cbeginE:
	.zero		1
	.type		_ZN39_INTERNAL_6260d230_4_k_cu_1b67ff5c_95344cuda3std3__48in_placeE,@object
	.size		_ZN39_INTERNAL_6260d230_4_k_cu_1b67ff5c_95344cuda3std3__48in_placeE,(_ZN39_INTERNAL_6260d230_4_k_cu_1b67ff5c_95344cuda3std6ranges3__45__cpo9iter_moveE - _ZN39_INTERNAL_6260d230_4_k_cu_1b67ff5c_95344cuda3std3__48in_placeE)
_ZN39_INTERNAL_6260d230_4_k_cu_1b67ff5c_95344cuda3std3__48in_placeE:
	.zero		1
	.type		_ZN39_INTERNAL_6260d230_4_k_cu_1b67ff5c_95344cuda3std6ranges3__45__cpo9iter_moveE,@object
	.size		_ZN39_INTERNAL_6260d230_4_k_cu_1b67ff5c_95344cuda3std6ranges3__45__cpo9iter_moveE,(_ZN39_INTERNAL_6260d230_4_k_cu_1b67ff5c_95344cuda3std3__45__cpo5beginE - _ZN39_INTERNAL_6260d230_4_k_cu_1b67ff5c_95344cuda3std6ranges3__45__cpo9iter_moveE)
_ZN39_INTERNAL_6260d230_4_k_cu_1b67ff5c_95344cuda3std6ranges3__45__cpo9iter_moveE:
	.zero		1
	.type		_ZN39_INTERNAL_6260d230_4_k_cu_1b67ff5c_95344cuda3std3__45__cpo5beginE,@object
	.size		_ZN39_INTERNAL_6260d230_4_k_cu_1b67ff5c_95344cuda3std3__45__cpo5beginE,(_ZN39_INTERNAL_6260d230_4_k_cu_1b67ff5c_95344cuda3std3__441_GLOBAL__N__6260d230_4_k_cu_1b67ff5c_95346ignoreE - _ZN39_INTERNAL_6260d230_4_k_cu_1b67ff5c_95344cuda3std3__45__cpo5beginE)
_ZN39_INTERNAL_6260d230_4_k_cu_1b67ff5c_95344cuda3std3__45__cpo5beginE:
	.zero		1
	.type		_ZN39_INTERNAL_6260d230_4_k_cu_1b67ff5c_95344cuda3std3__441_GLOBAL__N__6260d230_4_k_cu_1b67ff5c_95346ignoreE,@object
	.size		_ZN39_INTERNAL_6260d230_4_k_cu_1b67ff5c_95344cuda3std3__441_GLOBAL__N__6260d230_4_k_cu_1b67ff5c_95346ignoreE,(_ZN39_INTERNAL_6260d230_4_k_cu_1b67ff5c_95344cute7productE - _ZN39_INTERNAL_6260d230_4_k_cu_1b67ff5c_95344cuda3std3__441_GLOBAL__N__6260d230_4_k_cu_1b67ff5c_95346ignoreE)
_ZN39_INTERNAL_6260d230_4_k_cu_1b67ff5c_95344cuda3std3__441_GLOBAL__N__6260d230_4_k_cu_1b67ff5c_95346ignoreE:
	.zero		1
	.type		_ZN39_INTERNAL_6260d230_4_k_cu_1b67ff5c_95344cute7productE,@object
	.size		_ZN39_INTERNAL_6260d230_4_k_cu_1b67ff5c_95344cute7productE,(_ZN39_INTERNAL_6260d230_4_k_cu_1b67ff5c_95344cuda3std3__45__cpo3endE - _ZN39_INTERNAL_6260d230_4_k_cu_1b67ff5c_95344cute7productE)
_ZN39_INTERNAL_6260d230_4_k_cu_1b67ff5c_95344cute7productE:
	.zero		1
	.type		_ZN39_INTERNAL_6260d230_4_k_cu_1b67ff5c_95344cuda3std3__45__cpo3endE,@object
	.size		_ZN39_INTERNAL_6260d230_4_k_cu_1b67ff5c_95344cuda3std3__45__cpo3endE,(_ZN39_INTERNAL_6260d230_4_k_cu_1b67ff5c_95344cuda3std3__419piecewise_constructE - _ZN39_INTERNAL_6260d230_4_k_cu_1b67ff5c_95344cuda3std3__45__cpo3endE)
_ZN39_INTERNAL_6260d230_4_k_cu_1b67ff5c_95344cuda3std3__45__cpo3endE:
	.zero		1
	.type		_ZN39_INTERNAL_6260d230_4_k_cu_1b67ff5c_95344cuda3std3__419piecewise_constructE,@object
	.size		_ZN39_INTERNAL_6260d230_4_k_cu_1b67ff5c_95344cuda3std3__419piecewise_constructE,(_ZN39_INTERNAL_6260d230_4_k_cu_1b67ff5c_95344cuda3std3__45__cpo4cendE - _ZN39_INTERNAL_6260d230_4_k_cu_1b67ff5c_95344cuda3std3__419piecewise_constructE)
_ZN39_INTERNAL_6260d230_4_k_cu_1b67ff5c_95344cuda3std3__419piecewise_constructE:
	.zero		1
	.type		_ZN39_INTERNAL_6260d230_4_k_cu_1b67ff5c_95344cuda3std3__45__cpo4cendE,@object
	.size		_ZN39_INTERNAL_6260d230_4_k_cu_1b67ff5c_95344cuda3std3__45__cpo4cendE,(_ZN39_INTERNAL_6260d230_4_k_cu_1b67ff5c_95344cuda3std6ranges3__45__cpo4swapE - _ZN39_INTERNAL_6260d230_4_k_cu_1b67ff5c_95344cuda3std3__45__cpo4cendE)
_ZN39_INTERNAL_6260d230_4_k_cu_1b67ff5c_95344cuda3std3__45__cpo4cendE:
	.zero		1
	.type		_ZN39_INTERNAL_6260d230_4_k_cu_1b67ff5c_95344cuda3std6ranges3__45__cpo4swapE,@object
	.size		_ZN39_INTERNAL_6260d230_4_k_cu_1b67ff5c_95344cuda3std6ranges3__45__cpo4swapE,(.L_10 - _ZN39_INTERNAL_6260d230_4_k_cu_1b67ff5c_95344cuda3std6ranges3__45__cpo4swapE)
_ZN39_INTERNAL_6260d230_4_k_cu_1b67ff5c_95344cuda3std6ranges3__45__cpo4swapE:
	.zero		1
.L_10:


//--------------------- .nv.constant0._ZN7cutlass13device_kernelINS_4gemm6kernel13GemmUniversalIN4cute5tupleIJiiiiEEENS1_10collective13CollectiveMmaINS1_35MainloopSm100TmaUmmaWarpSpecializedILi2ELi2ELi4ENS5_IJNS4_1CILi1EEESB_SB_EEEEENS5_IJNSA_ILi128EEENSA_ILi64EEESE_EEENS_10tfloat32_tENS5_IJlSB_lEEESH_SI_NS4_8TiledMMAINS4_8MMA_AtomIJNS4_17SM100_MMA_TF32_SSISH_SH_fLi128ELi64ELNS4_4UMMA5MajorE0ELSN_0ELNSM_7ScaleInE0ELSO_0EEEEEENS4_6LayoutISC_NS5_IJNSA_ILi0EEESS_SS_EEEEENS5_IJNS4_10UnderscoreESV_SV_EEEEENS4_13SM90_TMA_LOADENS4_14ComposedLayoutINS4_7SwizzleILi3ELi4ELi3EEENS4_18smem_ptr_flag_bitsILi32EEENSR_INS5_IJNSA_ILi8EEENSA_ILi32EEEEEENS5_IJS15_SB_EEEEEEEvNS4_8identityESY_S19_vS1A_EENS_8epilogue10collective18CollectiveEpilogueINS1C_23Sm100TmaWarpSpecializedILi4ELi2ELi16ELb1ELb0EEEJSG_NS5_IJNSR_ISE_SB_EENSR_INSA_ILi16EEESB_EEEEESH_SI_SH_SI_NS1C_6fusion15FusionCallbacksIS1G_NS1L_17LinearCombinationISH_fSH_fLNS_15FloatRoundStyleE2EEESG_S1K_JEEENS4_5SM1004TMEM4LOAD26SM100_TMEM_LOAD_32dp32b16xESY_NSZ_INS10_ILi2ELi4ELi3EEES13_NSR_INS5_IJS14_S1I_EEENS5_IJS1I_SB_EEEEEEENS4_39AutoVectorizingCopyWithAssumedAlignmentILi128EEENS4_14SM90_TMA_STOREES1Z_S21_S21_EEEvvEEEEvNT_6ParamsE --------------------------
	.section	.nv.constant0._ZN7cutlass13device_kernelINS_4gemm6kernel13GemmUniversalIN4cute5tupleIJiiiiEEENS1_10collective13CollectiveMmaINS1_35MainloopSm100TmaUmmaWarpSpecializedILi2ELi2ELi4ENS5_IJNS4_1CILi1EEESB_SB_EEEEENS5_IJNSA_ILi128EEENSA_ILi64EEESE_EEENS_10tfloat32_tENS5_IJlSB_lEEESH_SI_NS4_8TiledMMAINS4_8MMA_AtomIJNS4_17SM100_MMA_TF32_SSISH_SH_fLi128ELi64ELNS4_4UMMA5MajorE0ELSN_0ELNSM_7ScaleInE0ELSO_0EEEEEENS4_6LayoutISC_NS5_IJNSA_ILi0EEESS_SS_EEEEENS5_IJNS4_10UnderscoreESV_SV_EEEEENS4_13SM90_TMA_LOADENS4_14ComposedLayoutINS4_7SwizzleILi3ELi4ELi3EEENS4_18smem_ptr_flag_bitsILi32EEENSR_INS5_IJNSA_ILi8EEENSA_ILi32EEEEEENS5_IJS15_SB_EEEEEEEvNS4_8identityESY_S19_vS1A_EENS_8epilogue10collective18CollectiveEpilogueINS1C_23Sm100TmaWarpSpecializedILi4ELi2ELi16ELb1ELb0EEEJSG_NS5_IJNSR_ISE_SB_EENSR_INSA_ILi16EEESB_EEEEESH_SI_SH_SI_NS1C_6fusion15FusionCallbacksIS1G_NS1L_17LinearCombinationISH_fSH_fLNS_15FloatRoundStyleE2EEESG_S1K_JEEENS4_5SM1004TMEM4LOAD26SM100_TMEM_LOAD_32dp32b16xESY_NSZ_INS10_ILi2ELi4ELi3EEES13_NSR_INS5_IJS14_S1I_EEENS5_IJS1I_SB_EEEEEEENS4_39AutoVectorizingCopyWithAssumedAlignmentILi128EEENS4_14SM90_TMA_STOREES1Z_S21_S21_EEEvvEEEEvNT_6ParamsE,"a",@progbits
	.sectionflags	@""
	.align	4
.nv.constant0._ZN7cutlass13device_kernelINS_4gemm6kernel13GemmUniversalIN4cute5tupleIJiiiiEEENS1_10collective13CollectiveMmaINS1_35MainloopSm100TmaUmmaWarpSpecializedILi2ELi2ELi4ENS5_IJNS4_1CILi1EEESB_SB_EEEEENS5_IJNSA_ILi128EEENSA_ILi64EEESE_EEENS_10tfloat32_tENS5_IJlSB_lEEESH_SI_NS4_8TiledMMAINS4_8MMA_AtomIJNS4_17SM100_MMA_TF32_SSISH_SH_fLi128ELi64ELNS4_4UMMA5MajorE0ELSN_0ELNSM_7ScaleInE0ELSO_0EEEEEENS4_6LayoutISC_NS5_IJNSA_ILi0EEESS_SS_EEEEENS5_IJNS4_10UnderscoreESV_SV_EEEEENS4_13SM90_TMA_LOADENS4_14ComposedLayoutINS4_7SwizzleILi3ELi4ELi3EEENS4_18smem_ptr_flag_bitsILi32EEENSR_INS5_IJNSA_ILi8EEENSA_ILi32EEEEEENS5_IJS15_SB_EEEEEEEvNS4_8identityESY_S19_vS1A_EENS_8epilogue10collective18CollectiveEpilogueINS1C_23Sm100TmaWarpSpecializedILi4ELi2ELi16ELb1ELb0EEEJSG_NS5_IJNSR_ISE_SB_EENSR_INSA_ILi16EEESB_EEEEESH_SI_SH_SI_NS1C_6fusion15FusionCallbacksIS1G_NS1L_17LinearCombinationISH_fSH_fLNS_15FloatRoundStyleE2EEESG_S1K_JEEENS4_5SM1004TMEM4LOAD26SM100_TMEM_LOAD_32dp32b16xESY_NSZ_INS10_ILi2ELi4ELi3EEES13_NSR_INS5_IJS14_S1I_EEENS5_IJS1I_SB_EEEEEEENS4_39AutoVectorizingCopyWithAssumedAlignmentILi128EEENS4_14SM90_TMA_STOREES1Z_S21_S21_EEEvvEEEEvNT_6ParamsE:
	.zero		2944


//--------------------- SYMBOLS --------------------------

	.type		.nv.reservedSmem.offset0,@object
	.size		.nv.reservedSmem.offset0,0x4
	.type		.nv.reservedSmem.cap,@object
	.size		.nv.reservedSmem.cap,0x4
	.type		__assertfail,@function
